//
// Generated by NVIDIA NVVM Compiler
//
// Compiler Build ID: CL-36424714
// Cuda compilation tools, release 13.0, V13.0.88
// Based on NVVM 20.0.0
//

.version 9.0
.target sm_100
.address_size 64

	// .globl	_Z10naiveSgemmPfS_S_iii
// _ZZ10tiledSgemmPfS_S_iiiE3s_a has been demoted
// _ZZ10tiledSgemmPfS_S_iiiE3s_b has been demoted
// _ZZ16mySgemmV2AlignedPfS_S_iiiE3s_a has been demoted
// _ZZ16mySgemmV2AlignedPfS_S_iiiE3s_b has been demoted
// _ZZ16mySgemmV3AlignedPfS_S_iiiE3s_a has been demoted
// _ZZ16mySgemmV3AlignedPfS_S_iiiE3s_b has been demoted

.visible .entry _Z10naiveSgemmPfS_S_iii(
	.param .u64 .ptr .align 1 _Z10naiveSgemmPfS_S_iii_param_0,
	.param .u64 .ptr .align 1 _Z10naiveSgemmPfS_S_iii_param_1,
	.param .u64 .ptr .align 1 _Z10naiveSgemmPfS_S_iii_param_2,
	.param .u32 _Z10naiveSgemmPfS_S_iii_param_3,
	.param .u32 _Z10naiveSgemmPfS_S_iii_param_4,
	.param .u32 _Z10naiveSgemmPfS_S_iii_param_5
)
{
	.reg .pred 	%p<13>;
	.reg .b32 	%r<41>;
	.reg .b32 	%f<68>;
	.reg .b64 	%rd<53>;

	ld.param.u64 	%rd7, [_Z10naiveSgemmPfS_S_iii_param_0];
	ld.param.u64 	%rd8, [_Z10naiveSgemmPfS_S_iii_param_1];
	ld.param.u64 	%rd6, [_Z10naiveSgemmPfS_S_iii_param_2];
	ld.param.u32 	%r20, [_Z10naiveSgemmPfS_S_iii_param_3];
	ld.param.u32 	%r18, [_Z10naiveSgemmPfS_S_iii_param_4];
	ld.param.u32 	%r19, [_Z10naiveSgemmPfS_S_iii_param_5];
	cvta.to.global.u64 	%rd1, %rd8;
	cvta.to.global.u64 	%rd2, %rd7;
	mov.u32 	%r21, %ctaid.x;
	mov.u32 	%r22, %ntid.x;
	mov.u32 	%r23, %tid.x;
	mad.lo.s32 	%r1, %r21, %r22, %r23;
	mov.u32 	%r24, %ctaid.y;
	mov.u32 	%r25, %ntid.y;
	mov.u32 	%r26, %tid.y;
	mad.lo.s32 	%r2, %r24, %r25, %r26;
	setp.ge.s32 	%p1, %r2, %r20;
	setp.ge.s32 	%p2, %r1, %r18;
	or.pred  	%p3, %p1, %p2;
	@%p3 bra 	$L__BB0_14;
	setp.lt.s32 	%p4, %r19, 1;
	mov.f32 	%f67, 0f00000000;
	@%p4 bra 	$L__BB0_13;
	mul.lo.s32 	%r3, %r19, %r2;
	and.b32  	%r4, %r19, 7;
	setp.lt.u32 	%p5, %r19, 8;
	mov.f32 	%f67, 0f00000000;
	mov.b32 	%r39, 0;
	@%p5 bra 	$L__BB0_5;
	and.b32  	%r39, %r19, 2147483640;
	neg.s32 	%r37, %r39;
	shl.b32 	%r7, %r18, 3;
	mul.wide.u32 	%rd9, %r3, 4;
	add.s64 	%rd10, %rd9, %rd2;
	add.s64 	%rd52, %rd10, 16;
	mov.f32 	%f67, 0f00000000;
	mul.wide.s32 	%rd13, %r18, 4;
	mov.u32 	%r36, %r1;
$L__BB0_4:
	.pragma "nounroll";
	ld.global.nc.f32 	%f17, [%rd52+-16];
	mul.wide.s32 	%rd11, %r36, 4;
	add.s64 	%rd12, %rd1, %rd11;
	ld.global.nc.f32 	%f18, [%rd12];
	fma.rn.f32 	%f19, %f17, %f18, %f67;
	ld.global.nc.f32 	%f20, [%rd52+-12];
	add.s64 	%rd14, %rd12, %rd13;
	ld.global.nc.f32 	%f21, [%rd14];
	fma.rn.f32 	%f22, %f20, %f21, %f19;
	ld.global.nc.f32 	%f23, [%rd52+-8];
	add.s64 	%rd15, %rd14, %rd13;
	ld.global.nc.f32 	%f24, [%rd15];
	fma.rn.f32 	%f25, %f23, %f24, %f22;
	ld.global.nc.f32 	%f26, [%rd52+-4];
	add.s64 	%rd16, %rd15, %rd13;
	ld.global.nc.f32 	%f27, [%rd16];
	fma.rn.f32 	%f28, %f26, %f27, %f25;
	ld.global.nc.f32 	%f29, [%rd52];
	add.s64 	%rd17, %rd16, %rd13;
	ld.global.nc.f32 	%f30, [%rd17];
	fma.rn.f32 	%f31, %f29, %f30, %f28;
	ld.global.nc.f32 	%f32, [%rd52+4];
	add.s64 	%rd18, %rd17, %rd13;
	ld.global.nc.f32 	%f33, [%rd18];
	fma.rn.f32 	%f34, %f32, %f33, %f31;
	ld.global.nc.f32 	%f35, [%rd52+8];
	add.s64 	%rd19, %rd18, %rd13;
	ld.global.nc.f32 	%f36, [%rd19];
	fma.rn.f32 	%f37, %f35, %f36, %f34;
	ld.global.nc.f32 	%f38, [%rd52+12];
	add.s64 	%rd20, %rd19, %rd13;
	ld.global.nc.f32 	%f39, [%rd20];
	fma.rn.f32 	%f67, %f38, %f39, %f37;
	add.s32 	%r37, %r37, 8;
	add.s32 	%r36, %r36, %r7;
	add.s64 	%rd52, %rd52, 32;
	setp.ne.s32 	%p6, %r37, 0;
	@%p6 bra 	$L__BB0_4;
$L__BB0_5:
	setp.eq.s32 	%p7, %r4, 0;
	@%p7 bra 	$L__BB0_13;
	and.b32  	%r13, %r19, 3;
	setp.lt.u32 	%p8, %r4, 4;
	@%p8 bra 	$L__BB0_8;
	add.s32 	%r28, %r39, %r3;
	mul.wide.u32 	%rd21, %r28, 4;
	add.s64 	%rd22, %rd2, %rd21;
	ld.global.nc.f32 	%f41, [%rd22];
	mad.lo.s32 	%r29, %r39, %r18, %r1;
	mul.wide.s32 	%rd23, %r29, 4;
	add.s64 	%rd24, %rd1, %rd23;
	ld.global.nc.f32 	%f42, [%rd24];
	fma.rn.f32 	%f43, %f41, %f42, %f67;
	cvt.u64.u32 	%rd25, %r3;
	cvt.u64.u32 	%rd26, %r39;
	add.s64 	%rd27, %rd26, %rd25;
	shl.b64 	%rd28, %rd27, 2;
	add.s64 	%rd29, %rd2, %rd28;
	ld.global.nc.f32 	%f44, [%rd29+4];
	mul.wide.s32 	%rd30, %r18, 4;
	add.s64 	%rd31, %rd24, %rd30;
	ld.global.nc.f32 	%f45, [%rd31];
	fma.rn.f32 	%f46, %f44, %f45, %f43;
	ld.global.nc.f32 	%f47, [%rd29+8];
	add.s64 	%rd32, %rd31, %rd30;
	ld.global.nc.f32 	%f48, [%rd32];
	fma.rn.f32 	%f49, %f47, %f48, %f46;
	ld.global.nc.f32 	%f50, [%rd29+12];
	add.s64 	%rd33, %rd32, %rd30;
	ld.global.nc.f32 	%f51, [%rd33];
	fma.rn.f32 	%f67, %f50, %f51, %f49;
	add.s32 	%r39, %r39, 4;
$L__BB0_8:
	setp.eq.s32 	%p9, %r13, 0;
	@%p9 bra 	$L__BB0_13;
	setp.eq.s32 	%p10, %r13, 1;
	@%p10 bra 	$L__BB0_11;
	add.s32 	%r30, %r39, %r3;
	mul.wide.u32 	%rd34, %r30, 4;
	add.s64 	%rd35, %rd2, %rd34;
	ld.global.nc.f32 	%f53, [%rd35];
	mad.lo.s32 	%r31, %r39, %r18, %r1;
	mul.wide.s32 	%rd36, %r31, 4;
	add.s64 	%rd37, %rd1, %rd36;
	ld.global.nc.f32 	%f54, [%rd37];
	fma.rn.f32 	%f55, %f53, %f54, %f67;
	cvt.u64.u32 	%rd38, %r3;
	cvt.u64.u32 	%rd39, %r39;
	add.s64 	%rd40, %rd39, %rd38;
	shl.b64 	%rd41, %rd40, 2;
	add.s64 	%rd42, %rd2, %rd41;
	ld.global.nc.f32 	%f56, [%rd42+4];
	mul.wide.s32 	%rd43, %r18, 4;
	add.s64 	%rd44, %rd37, %rd43;
	ld.global.nc.f32 	%f57, [%rd44];
	fma.rn.f32 	%f67, %f56, %f57, %f55;
	add.s32 	%r39, %r39, 2;
$L__BB0_11:
	and.b32  	%r32, %r19, 1;
	setp.eq.b32 	%p11, %r32, 1;
	not.pred 	%p12, %p11;
	@%p12 bra 	$L__BB0_13;
	add.s32 	%r33, %r39, %r3;
	mul.wide.u32 	%rd45, %r33, 4;
	add.s64 	%rd46, %rd2, %rd45;
	ld.global.nc.f32 	%f58, [%rd46];
	mad.lo.s32 	%r34, %r39, %r18, %r1;
	mul.wide.s32 	%rd47, %r34, 4;
	add.s64 	%rd48, %rd1, %rd47;
	ld.global.nc.f32 	%f59, [%rd48];
	fma.rn.f32 	%f67, %f58, %f59, %f67;
$L__BB0_13:
	mad.lo.s32 	%r35, %r18, %r2, %r1;
	cvta.to.global.u64 	%rd49, %rd6;
	mul.wide.s32 	%rd50, %r35, 4;
	add.s64 	%rd51, %rd49, %rd50;
	st.global.f32 	[%rd51], %f67;
$L__BB0_14:
	ret;

}
	// .globl	_Z10tiledSgemmPfS_S_iii
.visible .entry _Z10tiledSgemmPfS_S_iii(
	.param .u64 .ptr .align 1 _Z10tiledSgemmPfS_S_iii_param_0,
	.param .u64 .ptr .align 1 _Z10tiledSgemmPfS_S_iii_param_1,
	.param .u64 .ptr .align 1 _Z10tiledSgemmPfS_S_iii_param_2,
	.param .u32 _Z10tiledSgemmPfS_S_iii_param_3,
	.param .u32 _Z10tiledSgemmPfS_S_iii_param_4,
	.param .u32 _Z10tiledSgemmPfS_S_iii_param_5
)
{
	.reg .pred 	%p<3>;
	.reg .b32 	%r<66>;
	.reg .b32 	%f<907>;
	.reg .b64 	%rd<24>;
	// demoted variable
	.shared .align 4 .b8 _ZZ10tiledSgemmPfS_S_iiiE3s_a[4096];
	// demoted variable
	.shared .align 4 .b8 _ZZ10tiledSgemmPfS_S_iiiE3s_b[4096];
	ld.param.u32 	%r17, [_Z10tiledSgemmPfS_S_iii_param_5];
	mov.u32 	%r18, %ctaid.x;
	mov.u32 	%r19, %ctaid.y;
	mov.u32 	%r1, %tid.x;
	mov.u32 	%r2, %tid.y;
	shl.b32 	%r3, %r19, 7;
	shl.b32 	%r4, %r18, 7;
	setp.lt.s32 	%p1, %r17, 1;
	mov.f32 	%f843, 0f00000000;
	mov.f32 	%f844, %f843;
	mov.f32 	%f845, %f843;
	mov.f32 	%f846, %f843;
	mov.f32 	%f847, %f843;
	mov.f32 	%f848, %f843;
	mov.f32 	%f849, %f843;
	mov.f32 	%f850, %f843;
	mov.f32 	%f851, %f843;
	mov.f32 	%f852, %f843;
	mov.f32 	%f853, %f843;
	mov.f32 	%f854, %f843;
	mov.f32 	%f855, %f843;
	mov.f32 	%f856, %f843;
	mov.f32 	%f857, %f843;
	mov.f32 	%f858, %f843;
	mov.f32 	%f859, %f843;
	mov.f32 	%f860, %f843;
	mov.f32 	%f861, %f843;
	mov.f32 	%f862, %f843;
	mov.f32 	%f863, %f843;
	mov.f32 	%f864, %f843;
	mov.f32 	%f865, %f843;
	mov.f32 	%f866, %f843;
	mov.f32 	%f867, %f843;
	mov.f32 	%f868, %f843;
	mov.f32 	%f869, %f843;
	mov.f32 	%f870, %f843;
	mov.f32 	%f871, %f843;
	mov.f32 	%f872, %f843;
	mov.f32 	%f873, %f843;
	mov.f32 	%f874, %f843;
	mov.f32 	%f875, %f843;
	mov.f32 	%f876, %f843;
	mov.f32 	%f877, %f843;
	mov.f32 	%f878, %f843;
	mov.f32 	%f879, %f843;
	mov.f32 	%f880, %f843;
	mov.f32 	%f881, %f843;
	mov.f32 	%f882, %f843;
	mov.f32 	%f883, %f843;
	mov.f32 	%f884, %f843;
	mov.f32 	%f885, %f843;
	mov.f32 	%f886, %f843;
	mov.f32 	%f887, %f843;
	mov.f32 	%f888, %f843;
	mov.f32 	%f889, %f843;
	mov.f32 	%f890, %f843;
	mov.f32 	%f891, %f843;
	mov.f32 	%f892, %f843;
	mov.f32 	%f893, %f843;
	mov.f32 	%f894, %f843;
	mov.f32 	%f895, %f843;
	mov.f32 	%f896, %f843;
	mov.f32 	%f897, %f843;
	mov.f32 	%f898, %f843;
	mov.f32 	%f899, %f843;
	mov.f32 	%f900, %f843;
	mov.f32 	%f901, %f843;
	mov.f32 	%f902, %f843;
	mov.f32 	%f903, %f843;
	mov.f32 	%f904, %f843;
	mov.f32 	%f905, %f843;
	mov.f32 	%f906, %f843;
	@%p1 bra 	$L__BB1_3;
	ld.param.u32 	%r60, [_Z10tiledSgemmPfS_S_iii_param_4];
	mov.u32 	%r20, %ntid.x;
	mad.lo.s32 	%r21, %r2, %r20, %r1;
	shr.u32 	%r22, %r21, 1;
	shl.b32 	%r23, %r21, 2;
	shr.u32 	%r24, %r21, 5;
	and.b32  	%r25, %r23, 124;
	add.s32 	%r26, %r17, 7;
	shr.u32 	%r27, %r26, 3;
	and.b32  	%r28, %r23, 4;
	add.s32 	%r29, %r3, %r22;
	shl.b32 	%r30, %r22, 5;
	mov.u32 	%r31, _ZZ10tiledSgemmPfS_S_iiiE3s_a;
	add.s32 	%r32, %r31, %r30;
	shl.b32 	%r33, %r21, 4;
	and.b32  	%r34, %r33, 16;
	add.s32 	%r5, %r32, %r34;
	shl.b32 	%r35, %r24, 9;
	mov.u32 	%r36, _ZZ10tiledSgemmPfS_S_iiiE3s_b;
	add.s32 	%r37, %r36, %r35;
	and.b32  	%r38, %r33, 496;
	add.s32 	%r6, %r37, %r38;
	neg.s32 	%r65, %r27;
	mad.lo.s32 	%r64, %r17, %r29, %r28;
	mad.lo.s32 	%r39, %r60, %r24, %r4;
	add.s32 	%r63, %r39, %r25;
	mov.f32 	%f843, 0f00000000;
$L__BB1_2:
	ld.param.u32 	%r61, [_Z10tiledSgemmPfS_S_iii_param_4];
	ld.param.u64 	%rd22, [_Z10tiledSgemmPfS_S_iii_param_1];
	ld.param.u64 	%rd21, [_Z10tiledSgemmPfS_S_iii_param_0];
	mul.wide.s32 	%rd4, %r64, 4;
	cvta.to.global.u64 	%rd5, %rd21;
	add.s64 	%rd6, %rd5, %rd4;
	ld.global.nc.v4.f32 	{%f195, %f196, %f197, %f198}, [%rd6];
	st.shared.v4.f32 	[%r5], {%f195, %f196, %f197, %f198};
	cvta.to.global.u64 	%rd7, %rd22;
	mul.wide.s32 	%rd8, %r63, 4;
	add.s64 	%rd9, %rd7, %rd8;
	ld.global.nc.v4.f32 	{%f199, %f200, %f201, %f202}, [%rd9];
	st.shared.v4.f32 	[%r6], {%f199, %f200, %f201, %f202};
	bar.sync 	0;
	mov.u32 	%r40, %tid.y;
	shl.b32 	%r41, %r40, 8;
	mov.u32 	%r42, _ZZ10tiledSgemmPfS_S_iiiE3s_a;
	add.s32 	%r43, %r42, %r41;
	ld.shared.f32 	%f203, [%r43];
	mov.u32 	%r44, %tid.x;
	shl.b32 	%r45, %r44, 5;
	mov.u32 	%r46, _ZZ10tiledSgemmPfS_S_iiiE3s_b;
	add.s32 	%r47, %r46, %r45;
	ld.shared.f32 	%f204, [%r47];
	fma.rn.f32 	%f205, %f203, %f204, %f906;
	ld.shared.f32 	%f206, [%r47+4];
	fma.rn.f32 	%f207, %f203, %f206, %f905;
	ld.shared.f32 	%f208, [%r47+8];
	fma.rn.f32 	%f209, %f203, %f208, %f904;
	ld.shared.f32 	%f210, [%r47+12];
	fma.rn.f32 	%f211, %f203, %f210, %f903;
	ld.shared.f32 	%f212, [%r47+16];
	fma.rn.f32 	%f213, %f203, %f212, %f902;
	ld.shared.f32 	%f214, [%r47+20];
	fma.rn.f32 	%f215, %f203, %f214, %f901;
	ld.shared.f32 	%f216, [%r47+24];
	fma.rn.f32 	%f217, %f203, %f216, %f900;
	ld.shared.f32 	%f218, [%r47+28];
	fma.rn.f32 	%f219, %f203, %f218, %f899;
	ld.shared.f32 	%f220, [%r43+32];
	fma.rn.f32 	%f221, %f220, %f204, %f898;
	fma.rn.f32 	%f222, %f220, %f206, %f897;
	fma.rn.f32 	%f223, %f220, %f208, %f896;
	fma.rn.f32 	%f224, %f220, %f210, %f895;
	fma.rn.f32 	%f225, %f220, %f212, %f894;
	fma.rn.f32 	%f226, %f220, %f214, %f893;
	fma.rn.f32 	%f227, %f220, %f216, %f892;
	fma.rn.f32 	%f228, %f220, %f218, %f891;
	ld.shared.f32 	%f229, [%r43+64];
	fma.rn.f32 	%f230, %f229, %f204, %f890;
	fma.rn.f32 	%f231, %f229, %f206, %f889;
	fma.rn.f32 	%f232, %f229, %f208, %f888;
	fma.rn.f32 	%f233, %f229, %f210, %f887;
	fma.rn.f32 	%f234, %f229, %f212, %f886;
	fma.rn.f32 	%f235, %f229, %f214, %f885;
	fma.rn.f32 	%f236, %f229, %f216, %f884;
	fma.rn.f32 	%f237, %f229, %f218, %f883;
	ld.shared.f32 	%f238, [%r43+96];
	fma.rn.f32 	%f239, %f238, %f204, %f882;
	fma.rn.f32 	%f240, %f238, %f206, %f881;
	fma.rn.f32 	%f241, %f238, %f208, %f880;
	fma.rn.f32 	%f242, %f238, %f210, %f879;
	fma.rn.f32 	%f243, %f238, %f212, %f878;
	fma.rn.f32 	%f244, %f238, %f214, %f877;
	fma.rn.f32 	%f245, %f238, %f216, %f876;
	fma.rn.f32 	%f246, %f238, %f218, %f875;
	ld.shared.f32 	%f247, [%r43+128];
	fma.rn.f32 	%f248, %f247, %f204, %f874;
	fma.rn.f32 	%f249, %f247, %f206, %f873;
	fma.rn.f32 	%f250, %f247, %f208, %f872;
	fma.rn.f32 	%f251, %f247, %f210, %f871;
	fma.rn.f32 	%f252, %f247, %f212, %f870;
	fma.rn.f32 	%f253, %f247, %f214, %f869;
	fma.rn.f32 	%f254, %f247, %f216, %f868;
	fma.rn.f32 	%f255, %f247, %f218, %f867;
	ld.shared.f32 	%f256, [%r43+160];
	fma.rn.f32 	%f257, %f256, %f204, %f866;
	fma.rn.f32 	%f258, %f256, %f206, %f865;
	fma.rn.f32 	%f259, %f256, %f208, %f864;
	fma.rn.f32 	%f260, %f256, %f210, %f863;
	fma.rn.f32 	%f261, %f256, %f212, %f862;
	fma.rn.f32 	%f262, %f256, %f214, %f861;
	fma.rn.f32 	%f263, %f256, %f216, %f860;
	fma.rn.f32 	%f264, %f256, %f218, %f859;
	ld.shared.f32 	%f265, [%r43+192];
	fma.rn.f32 	%f266, %f265, %f204, %f858;
	fma.rn.f32 	%f267, %f265, %f206, %f857;
	fma.rn.f32 	%f268, %f265, %f208, %f856;
	fma.rn.f32 	%f269, %f265, %f210, %f855;
	fma.rn.f32 	%f270, %f265, %f212, %f854;
	fma.rn.f32 	%f271, %f265, %f214, %f853;
	fma.rn.f32 	%f272, %f265, %f216, %f852;
	fma.rn.f32 	%f273, %f265, %f218, %f851;
	ld.shared.f32 	%f274, [%r43+224];
	fma.rn.f32 	%f275, %f274, %f204, %f850;
	fma.rn.f32 	%f276, %f274, %f206, %f849;
	fma.rn.f32 	%f277, %f274, %f208, %f848;
	fma.rn.f32 	%f278, %f274, %f210, %f847;
	fma.rn.f32 	%f279, %f274, %f212, %f846;
	fma.rn.f32 	%f280, %f274, %f214, %f845;
	fma.rn.f32 	%f281, %f274, %f216, %f844;
	fma.rn.f32 	%f282, %f274, %f218, %f843;
	ld.shared.f32 	%f283, [%r43+4];
	ld.shared.f32 	%f284, [%r47+512];
	fma.rn.f32 	%f285, %f283, %f284, %f205;
	ld.shared.f32 	%f286, [%r47+516];
	fma.rn.f32 	%f287, %f283, %f286, %f207;
	ld.shared.f32 	%f288, [%r47+520];
	fma.rn.f32 	%f289, %f283, %f288, %f209;
	ld.shared.f32 	%f290, [%r47+524];
	fma.rn.f32 	%f291, %f283, %f290, %f211;
	ld.shared.f32 	%f292, [%r47+528];
	fma.rn.f32 	%f293, %f283, %f292, %f213;
	ld.shared.f32 	%f294, [%r47+532];
	fma.rn.f32 	%f295, %f283, %f294, %f215;
	ld.shared.f32 	%f296, [%r47+536];
	fma.rn.f32 	%f297, %f283, %f296, %f217;
	ld.shared.f32 	%f298, [%r47+540];
	fma.rn.f32 	%f299, %f283, %f298, %f219;
	ld.shared.f32 	%f300, [%r43+36];
	fma.rn.f32 	%f301, %f300, %f284, %f221;
	fma.rn.f32 	%f302, %f300, %f286, %f222;
	fma.rn.f32 	%f303, %f300, %f288, %f223;
	fma.rn.f32 	%f304, %f300, %f290, %f224;
	fma.rn.f32 	%f305, %f300, %f292, %f225;
	fma.rn.f32 	%f306, %f300, %f294, %f226;
	fma.rn.f32 	%f307, %f300, %f296, %f227;
	fma.rn.f32 	%f308, %f300, %f298, %f228;
	ld.shared.f32 	%f309, [%r43+68];
	fma.rn.f32 	%f310, %f309, %f284, %f230;
	fma.rn.f32 	%f311, %f309, %f286, %f231;
	fma.rn.f32 	%f312, %f309, %f288, %f232;
	fma.rn.f32 	%f313, %f309, %f290, %f233;
	fma.rn.f32 	%f314, %f309, %f292, %f234;
	fma.rn.f32 	%f315, %f309, %f294, %f235;
	fma.rn.f32 	%f316, %f309, %f296, %f236;
	fma.rn.f32 	%f317, %f309, %f298, %f237;
	ld.shared.f32 	%f318, [%r43+100];
	fma.rn.f32 	%f319, %f318, %f284, %f239;
	fma.rn.f32 	%f320, %f318, %f286, %f240;
	fma.rn.f32 	%f321, %f318, %f288, %f241;
	fma.rn.f32 	%f322, %f318, %f290, %f242;
	fma.rn.f32 	%f323, %f318, %f292, %f243;
	fma.rn.f32 	%f324, %f318, %f294, %f244;
	fma.rn.f32 	%f325, %f318, %f296, %f245;
	fma.rn.f32 	%f326, %f318, %f298, %f246;
	ld.shared.f32 	%f327, [%r43+132];
	fma.rn.f32 	%f328, %f327, %f284, %f248;
	fma.rn.f32 	%f329, %f327, %f286, %f249;
	fma.rn.f32 	%f330, %f327, %f288, %f250;
	fma.rn.f32 	%f331, %f327, %f290, %f251;
	fma.rn.f32 	%f332, %f327, %f292, %f252;
	fma.rn.f32 	%f333, %f327, %f294, %f253;
	fma.rn.f32 	%f334, %f327, %f296, %f254;
	fma.rn.f32 	%f335, %f327, %f298, %f255;
	ld.shared.f32 	%f336, [%r43+164];
	fma.rn.f32 	%f337, %f336, %f284, %f257;
	fma.rn.f32 	%f338, %f336, %f286, %f258;
	fma.rn.f32 	%f339, %f336, %f288, %f259;
	fma.rn.f32 	%f340, %f336, %f290, %f260;
	fma.rn.f32 	%f341, %f336, %f292, %f261;
	fma.rn.f32 	%f342, %f336, %f294, %f262;
	fma.rn.f32 	%f343, %f336, %f296, %f263;
	fma.rn.f32 	%f344, %f336, %f298, %f264;
	ld.shared.f32 	%f345, [%r43+196];
	fma.rn.f32 	%f346, %f345, %f284, %f266;
	fma.rn.f32 	%f347, %f345, %f286, %f267;
	fma.rn.f32 	%f348, %f345, %f288, %f268;
	fma.rn.f32 	%f349, %f345, %f290, %f269;
	fma.rn.f32 	%f350, %f345, %f292, %f270;
	fma.rn.f32 	%f351, %f345, %f294, %f271;
	fma.rn.f32 	%f352, %f345, %f296, %f272;
	fma.rn.f32 	%f353, %f345, %f298, %f273;
	ld.shared.f32 	%f354, [%r43+228];
	fma.rn.f32 	%f355, %f354, %f284, %f275;
	fma.rn.f32 	%f356, %f354, %f286, %f276;
	fma.rn.f32 	%f357, %f354, %f288, %f277;
	fma.rn.f32 	%f358, %f354, %f290, %f278;
	fma.rn.f32 	%f359, %f354, %f292, %f279;
	fma.rn.f32 	%f360, %f354, %f294, %f280;
	fma.rn.f32 	%f361, %f354, %f296, %f281;
	fma.rn.f32 	%f362, %f354, %f298, %f282;
	ld.shared.f32 	%f363, [%r43+8];
	ld.shared.f32 	%f364, [%r47+1024];
	fma.rn.f32 	%f365, %f363, %f364, %f285;
	ld.shared.f32 	%f366, [%r47+1028];
	fma.rn.f32 	%f367, %f363, %f366, %f287;
	ld.shared.f32 	%f368, [%r47+1032];
	fma.rn.f32 	%f369, %f363, %f368, %f289;
	ld.shared.f32 	%f370, [%r47+1036];
	fma.rn.f32 	%f371, %f363, %f370, %f291;
	ld.shared.f32 	%f372, [%r47+1040];
	fma.rn.f32 	%f373, %f363, %f372, %f293;
	ld.shared.f32 	%f374, [%r47+1044];
	fma.rn.f32 	%f375, %f363, %f374, %f295;
	ld.shared.f32 	%f376, [%r47+1048];
	fma.rn.f32 	%f377, %f363, %f376, %f297;
	ld.shared.f32 	%f378, [%r47+1052];
	fma.rn.f32 	%f379, %f363, %f378, %f299;
	ld.shared.f32 	%f380, [%r43+40];
	fma.rn.f32 	%f381, %f380, %f364, %f301;
	fma.rn.f32 	%f382, %f380, %f366, %f302;
	fma.rn.f32 	%f383, %f380, %f368, %f303;
	fma.rn.f32 	%f384, %f380, %f370, %f304;
	fma.rn.f32 	%f385, %f380, %f372, %f305;
	fma.rn.f32 	%f386, %f380, %f374, %f306;
	fma.rn.f32 	%f387, %f380, %f376, %f307;
	fma.rn.f32 	%f388, %f380, %f378, %f308;
	ld.shared.f32 	%f389, [%r43+72];
	fma.rn.f32 	%f390, %f389, %f364, %f310;
	fma.rn.f32 	%f391, %f389, %f366, %f311;
	fma.rn.f32 	%f392, %f389, %f368, %f312;
	fma.rn.f32 	%f393, %f389, %f370, %f313;
	fma.rn.f32 	%f394, %f389, %f372, %f314;
	fma.rn.f32 	%f395, %f389, %f374, %f315;
	fma.rn.f32 	%f396, %f389, %f376, %f316;
	fma.rn.f32 	%f397, %f389, %f378, %f317;
	ld.shared.f32 	%f398, [%r43+104];
	fma.rn.f32 	%f399, %f398, %f364, %f319;
	fma.rn.f32 	%f400, %f398, %f366, %f320;
	fma.rn.f32 	%f401, %f398, %f368, %f321;
	fma.rn.f32 	%f402, %f398, %f370, %f322;
	fma.rn.f32 	%f403, %f398, %f372, %f323;
	fma.rn.f32 	%f404, %f398, %f374, %f324;
	fma.rn.f32 	%f405, %f398, %f376, %f325;
	fma.rn.f32 	%f406, %f398, %f378, %f326;
	ld.shared.f32 	%f407, [%r43+136];
	fma.rn.f32 	%f408, %f407, %f364, %f328;
	fma.rn.f32 	%f409, %f407, %f366, %f329;
	fma.rn.f32 	%f410, %f407, %f368, %f330;
	fma.rn.f32 	%f411, %f407, %f370, %f331;
	fma.rn.f32 	%f412, %f407, %f372, %f332;
	fma.rn.f32 	%f413, %f407, %f374, %f333;
	fma.rn.f32 	%f414, %f407, %f376, %f334;
	fma.rn.f32 	%f415, %f407, %f378, %f335;
	ld.shared.f32 	%f416, [%r43+168];
	fma.rn.f32 	%f417, %f416, %f364, %f337;
	fma.rn.f32 	%f418, %f416, %f366, %f338;
	fma.rn.f32 	%f419, %f416, %f368, %f339;
	fma.rn.f32 	%f420, %f416, %f370, %f340;
	fma.rn.f32 	%f421, %f416, %f372, %f341;
	fma.rn.f32 	%f422, %f416, %f374, %f342;
	fma.rn.f32 	%f423, %f416, %f376, %f343;
	fma.rn.f32 	%f424, %f416, %f378, %f344;
	ld.shared.f32 	%f425, [%r43+200];
	fma.rn.f32 	%f426, %f425, %f364, %f346;
	fma.rn.f32 	%f427, %f425, %f366, %f347;
	fma.rn.f32 	%f428, %f425, %f368, %f348;
	fma.rn.f32 	%f429, %f425, %f370, %f349;
	fma.rn.f32 	%f430, %f425, %f372, %f350;
	fma.rn.f32 	%f431, %f425, %f374, %f351;
	fma.rn.f32 	%f432, %f425, %f376, %f352;
	fma.rn.f32 	%f433, %f425, %f378, %f353;
	ld.shared.f32 	%f434, [%r43+232];
	fma.rn.f32 	%f435, %f434, %f364, %f355;
	fma.rn.f32 	%f436, %f434, %f366, %f356;
	fma.rn.f32 	%f437, %f434, %f368, %f357;
	fma.rn.f32 	%f438, %f434, %f370, %f358;
	fma.rn.f32 	%f439, %f434, %f372, %f359;
	fma.rn.f32 	%f440, %f434, %f374, %f360;
	fma.rn.f32 	%f441, %f434, %f376, %f361;
	fma.rn.f32 	%f442, %f434, %f378, %f362;
	ld.shared.f32 	%f443, [%r43+12];
	ld.shared.f32 	%f444, [%r47+1536];
	fma.rn.f32 	%f445, %f443, %f444, %f365;
	ld.shared.f32 	%f446, [%r47+1540];
	fma.rn.f32 	%f447, %f443, %f446, %f367;
	ld.shared.f32 	%f448, [%r47+1544];
	fma.rn.f32 	%f449, %f443, %f448, %f369;
	ld.shared.f32 	%f450, [%r47+1548];
	fma.rn.f32 	%f451, %f443, %f450, %f371;
	ld.shared.f32 	%f452, [%r47+1552];
	fma.rn.f32 	%f453, %f443, %f452, %f373;
	ld.shared.f32 	%f454, [%r47+1556];
	fma.rn.f32 	%f455, %f443, %f454, %f375;
	ld.shared.f32 	%f456, [%r47+1560];
	fma.rn.f32 	%f457, %f443, %f456, %f377;
	ld.shared.f32 	%f458, [%r47+1564];
	fma.rn.f32 	%f459, %f443, %f458, %f379;
	ld.shared.f32 	%f460, [%r43+44];
	fma.rn.f32 	%f461, %f460, %f444, %f381;
	fma.rn.f32 	%f462, %f460, %f446, %f382;
	fma.rn.f32 	%f463, %f460, %f448, %f383;
	fma.rn.f32 	%f464, %f460, %f450, %f384;
	fma.rn.f32 	%f465, %f460, %f452, %f385;
	fma.rn.f32 	%f466, %f460, %f454, %f386;
	fma.rn.f32 	%f467, %f460, %f456, %f387;
	fma.rn.f32 	%f468, %f460, %f458, %f388;
	ld.shared.f32 	%f469, [%r43+76];
	fma.rn.f32 	%f470, %f469, %f444, %f390;
	fma.rn.f32 	%f471, %f469, %f446, %f391;
	fma.rn.f32 	%f472, %f469, %f448, %f392;
	fma.rn.f32 	%f473, %f469, %f450, %f393;
	fma.rn.f32 	%f474, %f469, %f452, %f394;
	fma.rn.f32 	%f475, %f469, %f454, %f395;
	fma.rn.f32 	%f476, %f469, %f456, %f396;
	fma.rn.f32 	%f477, %f469, %f458, %f397;
	ld.shared.f32 	%f478, [%r43+108];
	fma.rn.f32 	%f479, %f478, %f444, %f399;
	fma.rn.f32 	%f480, %f478, %f446, %f400;
	fma.rn.f32 	%f481, %f478, %f448, %f401;
	fma.rn.f32 	%f482, %f478, %f450, %f402;
	fma.rn.f32 	%f483, %f478, %f452, %f403;
	fma.rn.f32 	%f484, %f478, %f454, %f404;
	fma.rn.f32 	%f485, %f478, %f456, %f405;
	fma.rn.f32 	%f486, %f478, %f458, %f406;
	ld.shared.f32 	%f487, [%r43+140];
	fma.rn.f32 	%f488, %f487, %f444, %f408;
	fma.rn.f32 	%f489, %f487, %f446, %f409;
	fma.rn.f32 	%f490, %f487, %f448, %f410;
	fma.rn.f32 	%f491, %f487, %f450, %f411;
	fma.rn.f32 	%f492, %f487, %f452, %f412;
	fma.rn.f32 	%f493, %f487, %f454, %f413;
	fma.rn.f32 	%f494, %f487, %f456, %f414;
	fma.rn.f32 	%f495, %f487, %f458, %f415;
	ld.shared.f32 	%f496, [%r43+172];
	fma.rn.f32 	%f497, %f496, %f444, %f417;
	fma.rn.f32 	%f498, %f496, %f446, %f418;
	fma.rn.f32 	%f499, %f496, %f448, %f419;
	fma.rn.f32 	%f500, %f496, %f450, %f420;
	fma.rn.f32 	%f501, %f496, %f452, %f421;
	fma.rn.f32 	%f502, %f496, %f454, %f422;
	fma.rn.f32 	%f503, %f496, %f456, %f423;
	fma.rn.f32 	%f504, %f496, %f458, %f424;
	ld.shared.f32 	%f505, [%r43+204];
	fma.rn.f32 	%f506, %f505, %f444, %f426;
	fma.rn.f32 	%f507, %f505, %f446, %f427;
	fma.rn.f32 	%f508, %f505, %f448, %f428;
	fma.rn.f32 	%f509, %f505, %f450, %f429;
	fma.rn.f32 	%f510, %f505, %f452, %f430;
	fma.rn.f32 	%f511, %f505, %f454, %f431;
	fma.rn.f32 	%f512, %f505, %f456, %f432;
	fma.rn.f32 	%f513, %f505, %f458, %f433;
	ld.shared.f32 	%f514, [%r43+236];
	fma.rn.f32 	%f515, %f514, %f444, %f435;
	fma.rn.f32 	%f516, %f514, %f446, %f436;
	fma.rn.f32 	%f517, %f514, %f448, %f437;
	fma.rn.f32 	%f518, %f514, %f450, %f438;
	fma.rn.f32 	%f519, %f514, %f452, %f439;
	fma.rn.f32 	%f520, %f514, %f454, %f440;
	fma.rn.f32 	%f521, %f514, %f456, %f441;
	fma.rn.f32 	%f522, %f514, %f458, %f442;
	ld.shared.f32 	%f523, [%r43+16];
	ld.shared.f32 	%f524, [%r47+2048];
	fma.rn.f32 	%f525, %f523, %f524, %f445;
	ld.shared.f32 	%f526, [%r47+2052];
	fma.rn.f32 	%f527, %f523, %f526, %f447;
	ld.shared.f32 	%f528, [%r47+2056];
	fma.rn.f32 	%f529, %f523, %f528, %f449;
	ld.shared.f32 	%f530, [%r47+2060];
	fma.rn.f32 	%f531, %f523, %f530, %f451;
	ld.shared.f32 	%f532, [%r47+2064];
	fma.rn.f32 	%f533, %f523, %f532, %f453;
	ld.shared.f32 	%f534, [%r47+2068];
	fma.rn.f32 	%f535, %f523, %f534, %f455;
	ld.shared.f32 	%f536, [%r47+2072];
	fma.rn.f32 	%f537, %f523, %f536, %f457;
	ld.shared.f32 	%f538, [%r47+2076];
	fma.rn.f32 	%f539, %f523, %f538, %f459;
	ld.shared.f32 	%f540, [%r43+48];
	fma.rn.f32 	%f541, %f540, %f524, %f461;
	fma.rn.f32 	%f542, %f540, %f526, %f462;
	fma.rn.f32 	%f543, %f540, %f528, %f463;
	fma.rn.f32 	%f544, %f540, %f530, %f464;
	fma.rn.f32 	%f545, %f540, %f532, %f465;
	fma.rn.f32 	%f546, %f540, %f534, %f466;
	fma.rn.f32 	%f547, %f540, %f536, %f467;
	fma.rn.f32 	%f548, %f540, %f538, %f468;
	ld.shared.f32 	%f549, [%r43+80];
	fma.rn.f32 	%f550, %f549, %f524, %f470;
	fma.rn.f32 	%f551, %f549, %f526, %f471;
	fma.rn.f32 	%f552, %f549, %f528, %f472;
	fma.rn.f32 	%f553, %f549, %f530, %f473;
	fma.rn.f32 	%f554, %f549, %f532, %f474;
	fma.rn.f32 	%f555, %f549, %f534, %f475;
	fma.rn.f32 	%f556, %f549, %f536, %f476;
	fma.rn.f32 	%f557, %f549, %f538, %f477;
	ld.shared.f32 	%f558, [%r43+112];
	fma.rn.f32 	%f559, %f558, %f524, %f479;
	fma.rn.f32 	%f560, %f558, %f526, %f480;
	fma.rn.f32 	%f561, %f558, %f528, %f481;
	fma.rn.f32 	%f562, %f558, %f530, %f482;
	fma.rn.f32 	%f563, %f558, %f532, %f483;
	fma.rn.f32 	%f564, %f558, %f534, %f484;
	fma.rn.f32 	%f565, %f558, %f536, %f485;
	fma.rn.f32 	%f566, %f558, %f538, %f486;
	ld.shared.f32 	%f567, [%r43+144];
	fma.rn.f32 	%f568, %f567, %f524, %f488;
	fma.rn.f32 	%f569, %f567, %f526, %f489;
	fma.rn.f32 	%f570, %f567, %f528, %f490;
	fma.rn.f32 	%f571, %f567, %f530, %f491;
	fma.rn.f32 	%f572, %f567, %f532, %f492;
	fma.rn.f32 	%f573, %f567, %f534, %f493;
	fma.rn.f32 	%f574, %f567, %f536, %f494;
	fma.rn.f32 	%f575, %f567, %f538, %f495;
	ld.shared.f32 	%f576, [%r43+176];
	fma.rn.f32 	%f577, %f576, %f524, %f497;
	fma.rn.f32 	%f578, %f576, %f526, %f498;
	fma.rn.f32 	%f579, %f576, %f528, %f499;
	fma.rn.f32 	%f580, %f576, %f530, %f500;
	fma.rn.f32 	%f581, %f576, %f532, %f501;
	fma.rn.f32 	%f582, %f576, %f534, %f502;
	fma.rn.f32 	%f583, %f576, %f536, %f503;
	fma.rn.f32 	%f584, %f576, %f538, %f504;
	ld.shared.f32 	%f585, [%r43+208];
	fma.rn.f32 	%f586, %f585, %f524, %f506;
	fma.rn.f32 	%f587, %f585, %f526, %f507;
	fma.rn.f32 	%f588, %f585, %f528, %f508;
	fma.rn.f32 	%f589, %f585, %f530, %f509;
	fma.rn.f32 	%f590, %f585, %f532, %f510;
	fma.rn.f32 	%f591, %f585, %f534, %f511;
	fma.rn.f32 	%f592, %f585, %f536, %f512;
	fma.rn.f32 	%f593, %f585, %f538, %f513;
	ld.shared.f32 	%f594, [%r43+240];
	fma.rn.f32 	%f595, %f594, %f524, %f515;
	fma.rn.f32 	%f596, %f594, %f526, %f516;
	fma.rn.f32 	%f597, %f594, %f528, %f517;
	fma.rn.f32 	%f598, %f594, %f530, %f518;
	fma.rn.f32 	%f599, %f594, %f532, %f519;
	fma.rn.f32 	%f600, %f594, %f534, %f520;
	fma.rn.f32 	%f601, %f594, %f536, %f521;
	fma.rn.f32 	%f602, %f594, %f538, %f522;
	ld.shared.f32 	%f603, [%r43+20];
	ld.shared.f32 	%f604, [%r47+2560];
	fma.rn.f32 	%f605, %f603, %f604, %f525;
	ld.shared.f32 	%f606, [%r47+2564];
	fma.rn.f32 	%f607, %f603, %f606, %f527;
	ld.shared.f32 	%f608, [%r47+2568];
	fma.rn.f32 	%f609, %f603, %f608, %f529;
	ld.shared.f32 	%f610, [%r47+2572];
	fma.rn.f32 	%f611, %f603, %f610, %f531;
	ld.shared.f32 	%f612, [%r47+2576];
	fma.rn.f32 	%f613, %f603, %f612, %f533;
	ld.shared.f32 	%f614, [%r47+2580];
	fma.rn.f32 	%f615, %f603, %f614, %f535;
	ld.shared.f32 	%f616, [%r47+2584];
	fma.rn.f32 	%f617, %f603, %f616, %f537;
	ld.shared.f32 	%f618, [%r47+2588];
	fma.rn.f32 	%f619, %f603, %f618, %f539;
	ld.shared.f32 	%f620, [%r43+52];
	fma.rn.f32 	%f621, %f620, %f604, %f541;
	fma.rn.f32 	%f622, %f620, %f606, %f542;
	fma.rn.f32 	%f623, %f620, %f608, %f543;
	fma.rn.f32 	%f624, %f620, %f610, %f544;
	fma.rn.f32 	%f625, %f620, %f612, %f545;
	fma.rn.f32 	%f626, %f620, %f614, %f546;
	fma.rn.f32 	%f627, %f620, %f616, %f547;
	fma.rn.f32 	%f628, %f620, %f618, %f548;
	ld.shared.f32 	%f629, [%r43+84];
	fma.rn.f32 	%f630, %f629, %f604, %f550;
	fma.rn.f32 	%f631, %f629, %f606, %f551;
	fma.rn.f32 	%f632, %f629, %f608, %f552;
	fma.rn.f32 	%f633, %f629, %f610, %f553;
	fma.rn.f32 	%f634, %f629, %f612, %f554;
	fma.rn.f32 	%f635, %f629, %f614, %f555;
	fma.rn.f32 	%f636, %f629, %f616, %f556;
	fma.rn.f32 	%f637, %f629, %f618, %f557;
	ld.shared.f32 	%f638, [%r43+116];
	fma.rn.f32 	%f639, %f638, %f604, %f559;
	fma.rn.f32 	%f640, %f638, %f606, %f560;
	fma.rn.f32 	%f641, %f638, %f608, %f561;
	fma.rn.f32 	%f642, %f638, %f610, %f562;
	fma.rn.f32 	%f643, %f638, %f612, %f563;
	fma.rn.f32 	%f644, %f638, %f614, %f564;
	fma.rn.f32 	%f645, %f638, %f616, %f565;
	fma.rn.f32 	%f646, %f638, %f618, %f566;
	ld.shared.f32 	%f647, [%r43+148];
	fma.rn.f32 	%f648, %f647, %f604, %f568;
	fma.rn.f32 	%f649, %f647, %f606, %f569;
	fma.rn.f32 	%f650, %f647, %f608, %f570;
	fma.rn.f32 	%f651, %f647, %f610, %f571;
	fma.rn.f32 	%f652, %f647, %f612, %f572;
	fma.rn.f32 	%f653, %f647, %f614, %f573;
	fma.rn.f32 	%f654, %f647, %f616, %f574;
	fma.rn.f32 	%f655, %f647, %f618, %f575;
	ld.shared.f32 	%f656, [%r43+180];
	fma.rn.f32 	%f657, %f656, %f604, %f577;
	fma.rn.f32 	%f658, %f656, %f606, %f578;
	fma.rn.f32 	%f659, %f656, %f608, %f579;
	fma.rn.f32 	%f660, %f656, %f610, %f580;
	fma.rn.f32 	%f661, %f656, %f612, %f581;
	fma.rn.f32 	%f662, %f656, %f614, %f582;
	fma.rn.f32 	%f663, %f656, %f616, %f583;
	fma.rn.f32 	%f664, %f656, %f618, %f584;
	ld.shared.f32 	%f665, [%r43+212];
	fma.rn.f32 	%f666, %f665, %f604, %f586;
	fma.rn.f32 	%f667, %f665, %f606, %f587;
	fma.rn.f32 	%f668, %f665, %f608, %f588;
	fma.rn.f32 	%f669, %f665, %f610, %f589;
	fma.rn.f32 	%f670, %f665, %f612, %f590;
	fma.rn.f32 	%f671, %f665, %f614, %f591;
	fma.rn.f32 	%f672, %f665, %f616, %f592;
	fma.rn.f32 	%f673, %f665, %f618, %f593;
	ld.shared.f32 	%f674, [%r43+244];
	fma.rn.f32 	%f675, %f674, %f604, %f595;
	fma.rn.f32 	%f676, %f674, %f606, %f596;
	fma.rn.f32 	%f677, %f674, %f608, %f597;
	fma.rn.f32 	%f678, %f674, %f610, %f598;
	fma.rn.f32 	%f679, %f674, %f612, %f599;
	fma.rn.f32 	%f680, %f674, %f614, %f600;
	fma.rn.f32 	%f681, %f674, %f616, %f601;
	fma.rn.f32 	%f682, %f674, %f618, %f602;
	ld.shared.f32 	%f683, [%r43+24];
	ld.shared.f32 	%f684, [%r47+3072];
	fma.rn.f32 	%f685, %f683, %f684, %f605;
	ld.shared.f32 	%f686, [%r47+3076];
	fma.rn.f32 	%f687, %f683, %f686, %f607;
	ld.shared.f32 	%f688, [%r47+3080];
	fma.rn.f32 	%f689, %f683, %f688, %f609;
	ld.shared.f32 	%f690, [%r47+3084];
	fma.rn.f32 	%f691, %f683, %f690, %f611;
	ld.shared.f32 	%f692, [%r47+3088];
	fma.rn.f32 	%f693, %f683, %f692, %f613;
	ld.shared.f32 	%f694, [%r47+3092];
	fma.rn.f32 	%f695, %f683, %f694, %f615;
	ld.shared.f32 	%f696, [%r47+3096];
	fma.rn.f32 	%f697, %f683, %f696, %f617;
	ld.shared.f32 	%f698, [%r47+3100];
	fma.rn.f32 	%f699, %f683, %f698, %f619;
	ld.shared.f32 	%f700, [%r43+56];
	fma.rn.f32 	%f701, %f700, %f684, %f621;
	fma.rn.f32 	%f702, %f700, %f686, %f622;
	fma.rn.f32 	%f703, %f700, %f688, %f623;
	fma.rn.f32 	%f704, %f700, %f690, %f624;
	fma.rn.f32 	%f705, %f700, %f692, %f625;
	fma.rn.f32 	%f706, %f700, %f694, %f626;
	fma.rn.f32 	%f707, %f700, %f696, %f627;
	fma.rn.f32 	%f708, %f700, %f698, %f628;
	ld.shared.f32 	%f709, [%r43+88];
	fma.rn.f32 	%f710, %f709, %f684, %f630;
	fma.rn.f32 	%f711, %f709, %f686, %f631;
	fma.rn.f32 	%f712, %f709, %f688, %f632;
	fma.rn.f32 	%f713, %f709, %f690, %f633;
	fma.rn.f32 	%f714, %f709, %f692, %f634;
	fma.rn.f32 	%f715, %f709, %f694, %f635;
	fma.rn.f32 	%f716, %f709, %f696, %f636;
	fma.rn.f32 	%f717, %f709, %f698, %f637;
	ld.shared.f32 	%f718, [%r43+120];
	fma.rn.f32 	%f719, %f718, %f684, %f639;
	fma.rn.f32 	%f720, %f718, %f686, %f640;
	fma.rn.f32 	%f721, %f718, %f688, %f641;
	fma.rn.f32 	%f722, %f718, %f690, %f642;
	fma.rn.f32 	%f723, %f718, %f692, %f643;
	fma.rn.f32 	%f724, %f718, %f694, %f644;
	fma.rn.f32 	%f725, %f718, %f696, %f645;
	fma.rn.f32 	%f726, %f718, %f698, %f646;
	ld.shared.f32 	%f727, [%r43+152];
	fma.rn.f32 	%f728, %f727, %f684, %f648;
	fma.rn.f32 	%f729, %f727, %f686, %f649;
	fma.rn.f32 	%f730, %f727, %f688, %f650;
	fma.rn.f32 	%f731, %f727, %f690, %f651;
	fma.rn.f32 	%f732, %f727, %f692, %f652;
	fma.rn.f32 	%f733, %f727, %f694, %f653;
	fma.rn.f32 	%f734, %f727, %f696, %f654;
	fma.rn.f32 	%f735, %f727, %f698, %f655;
	ld.shared.f32 	%f736, [%r43+184];
	fma.rn.f32 	%f737, %f736, %f684, %f657;
	fma.rn.f32 	%f738, %f736, %f686, %f658;
	fma.rn.f32 	%f739, %f736, %f688, %f659;
	fma.rn.f32 	%f740, %f736, %f690, %f660;
	fma.rn.f32 	%f741, %f736, %f692, %f661;
	fma.rn.f32 	%f742, %f736, %f694, %f662;
	fma.rn.f32 	%f743, %f736, %f696, %f663;
	fma.rn.f32 	%f744, %f736, %f698, %f664;
	ld.shared.f32 	%f745, [%r43+216];
	fma.rn.f32 	%f746, %f745, %f684, %f666;
	fma.rn.f32 	%f747, %f745, %f686, %f667;
	fma.rn.f32 	%f748, %f745, %f688, %f668;
	fma.rn.f32 	%f749, %f745, %f690, %f669;
	fma.rn.f32 	%f750, %f745, %f692, %f670;
	fma.rn.f32 	%f751, %f745, %f694, %f671;
	fma.rn.f32 	%f752, %f745, %f696, %f672;
	fma.rn.f32 	%f753, %f745, %f698, %f673;
	ld.shared.f32 	%f754, [%r43+248];
	fma.rn.f32 	%f755, %f754, %f684, %f675;
	fma.rn.f32 	%f756, %f754, %f686, %f676;
	fma.rn.f32 	%f757, %f754, %f688, %f677;
	fma.rn.f32 	%f758, %f754, %f690, %f678;
	fma.rn.f32 	%f759, %f754, %f692, %f679;
	fma.rn.f32 	%f760, %f754, %f694, %f680;
	fma.rn.f32 	%f761, %f754, %f696, %f681;
	fma.rn.f32 	%f762, %f754, %f698, %f682;
	ld.shared.f32 	%f763, [%r43+28];
	ld.shared.f32 	%f764, [%r47+3584];
	fma.rn.f32 	%f906, %f763, %f764, %f685;
	ld.shared.f32 	%f765, [%r47+3588];
	fma.rn.f32 	%f905, %f763, %f765, %f687;
	ld.shared.f32 	%f766, [%r47+3592];
	fma.rn.f32 	%f904, %f763, %f766, %f689;
	ld.shared.f32 	%f767, [%r47+3596];
	fma.rn.f32 	%f903, %f763, %f767, %f691;
	ld.shared.f32 	%f768, [%r47+3600];
	fma.rn.f32 	%f902, %f763, %f768, %f693;
	ld.shared.f32 	%f769, [%r47+3604];
	fma.rn.f32 	%f901, %f763, %f769, %f695;
	ld.shared.f32 	%f770, [%r47+3608];
	fma.rn.f32 	%f900, %f763, %f770, %f697;
	ld.shared.f32 	%f771, [%r47+3612];
	fma.rn.f32 	%f899, %f763, %f771, %f699;
	ld.shared.f32 	%f772, [%r43+60];
	fma.rn.f32 	%f898, %f772, %f764, %f701;
	fma.rn.f32 	%f897, %f772, %f765, %f702;
	fma.rn.f32 	%f896, %f772, %f766, %f703;
	fma.rn.f32 	%f895, %f772, %f767, %f704;
	fma.rn.f32 	%f894, %f772, %f768, %f705;
	fma.rn.f32 	%f893, %f772, %f769, %f706;
	fma.rn.f32 	%f892, %f772, %f770, %f707;
	fma.rn.f32 	%f891, %f772, %f771, %f708;
	ld.shared.f32 	%f773, [%r43+92];
	fma.rn.f32 	%f890, %f773, %f764, %f710;
	fma.rn.f32 	%f889, %f773, %f765, %f711;
	fma.rn.f32 	%f888, %f773, %f766, %f712;
	fma.rn.f32 	%f887, %f773, %f767, %f713;
	fma.rn.f32 	%f886, %f773, %f768, %f714;
	fma.rn.f32 	%f885, %f773, %f769, %f715;
	fma.rn.f32 	%f884, %f773, %f770, %f716;
	fma.rn.f32 	%f883, %f773, %f771, %f717;
	ld.shared.f32 	%f774, [%r43+124];
	fma.rn.f32 	%f882, %f774, %f764, %f719;
	fma.rn.f32 	%f881, %f774, %f765, %f720;
	fma.rn.f32 	%f880, %f774, %f766, %f721;
	fma.rn.f32 	%f879, %f774, %f767, %f722;
	fma.rn.f32 	%f878, %f774, %f768, %f723;
	fma.rn.f32 	%f877, %f774, %f769, %f724;
	fma.rn.f32 	%f876, %f774, %f770, %f725;
	fma.rn.f32 	%f875, %f774, %f771, %f726;
	ld.shared.f32 	%f775, [%r43+156];
	fma.rn.f32 	%f874, %f775, %f764, %f728;
	fma.rn.f32 	%f873, %f775, %f765, %f729;
	fma.rn.f32 	%f872, %f775, %f766, %f730;
	fma.rn.f32 	%f871, %f775, %f767, %f731;
	fma.rn.f32 	%f870, %f775, %f768, %f732;
	fma.rn.f32 	%f869, %f775, %f769, %f733;
	fma.rn.f32 	%f868, %f775, %f770, %f734;
	fma.rn.f32 	%f867, %f775, %f771, %f735;
	ld.shared.f32 	%f776, [%r43+188];
	fma.rn.f32 	%f866, %f776, %f764, %f737;
	fma.rn.f32 	%f865, %f776, %f765, %f738;
	fma.rn.f32 	%f864, %f776, %f766, %f739;
	fma.rn.f32 	%f863, %f776, %f767, %f740;
	fma.rn.f32 	%f862, %f776, %f768, %f741;
	fma.rn.f32 	%f861, %f776, %f769, %f742;
	fma.rn.f32 	%f860, %f776, %f770, %f743;
	fma.rn.f32 	%f859, %f776, %f771, %f744;
	ld.shared.f32 	%f777, [%r43+220];
	fma.rn.f32 	%f858, %f777, %f764, %f746;
	fma.rn.f32 	%f857, %f777, %f765, %f747;
	fma.rn.f32 	%f856, %f777, %f766, %f748;
	fma.rn.f32 	%f855, %f777, %f767, %f749;
	fma.rn.f32 	%f854, %f777, %f768, %f750;
	fma.rn.f32 	%f853, %f777, %f769, %f751;
	fma.rn.f32 	%f852, %f777, %f770, %f752;
	fma.rn.f32 	%f851, %f777, %f771, %f753;
	ld.shared.f32 	%f778, [%r43+252];
	fma.rn.f32 	%f850, %f778, %f764, %f755;
	fma.rn.f32 	%f849, %f778, %f765, %f756;
	fma.rn.f32 	%f848, %f778, %f766, %f757;
	fma.rn.f32 	%f847, %f778, %f767, %f758;
	fma.rn.f32 	%f846, %f778, %f768, %f759;
	fma.rn.f32 	%f845, %f778, %f769, %f760;
	fma.rn.f32 	%f844, %f778, %f770, %f761;
	fma.rn.f32 	%f843, %f778, %f771, %f762;
	bar.sync 	0;
	add.s32 	%r65, %r65, 1;
	setp.eq.s32 	%p2, %r65, 0;
	add.s32 	%r64, %r64, 8;
	shl.b32 	%r48, %r61, 3;
	add.s32 	%r63, %r63, %r48;
	@%p2 bra 	$L__BB1_3;
	bra.uni 	$L__BB1_2;
$L__BB1_3:
	ld.param.u32 	%r62, [_Z10tiledSgemmPfS_S_iii_param_4];
	ld.param.u64 	%rd23, [_Z10tiledSgemmPfS_S_iii_param_2];
	cvta.to.global.u64 	%rd10, %rd23;
	mov.u32 	%r49, %tid.y;
	shl.b32 	%r50, %r49, 3;
	mov.u32 	%r51, %ctaid.y;
	shl.b32 	%r52, %r51, 7;
	add.s32 	%r53, %r52, %r50;
	mov.u32 	%r54, %tid.x;
	shl.b32 	%r55, %r54, 3;
	mov.u32 	%r56, %ctaid.x;
	shl.b32 	%r57, %r56, 7;
	add.s32 	%r58, %r57, %r55;
	mad.lo.s32 	%r59, %r53, %r62, %r58;
	mul.wide.s32 	%rd11, %r59, 4;
	add.s64 	%rd12, %rd10, %rd11;
	st.global.v4.f32 	[%rd12], {%f906, %f905, %f904, %f903};
	st.global.v4.f32 	[%rd12+16], {%f902, %f901, %f900, %f899};
	mul.wide.s32 	%rd13, %r62, 4;
	add.s64 	%rd14, %rd12, %rd13;
	st.global.v4.f32 	[%rd14], {%f898, %f897, %f896, %f895};
	st.global.v4.f32 	[%rd14+16], {%f894, %f893, %f892, %f891};
	add.s64 	%rd15, %rd14, %rd13;
	st.global.v4.f32 	[%rd15], {%f890, %f889, %f888, %f887};
	st.global.v4.f32 	[%rd15+16], {%f886, %f885, %f884, %f883};
	add.s64 	%rd16, %rd15, %rd13;
	st.global.v4.f32 	[%rd16], {%f882, %f881, %f880, %f879};
	st.global.v4.f32 	[%rd16+16], {%f878, %f877, %f876, %f875};
	add.s64 	%rd17, %rd16, %rd13;
	st.global.v4.f32 	[%rd17], {%f874, %f873, %f872, %f871};
	st.global.v4.f32 	[%rd17+16], {%f870, %f869, %f868, %f867};
	add.s64 	%rd18, %rd17, %rd13;
	st.global.v4.f32 	[%rd18], {%f866, %f865, %f864, %f863};
	st.global.v4.f32 	[%rd18+16], {%f862, %f861, %f860, %f859};
	add.s64 	%rd19, %rd18, %rd13;
	st.global.v4.f32 	[%rd19], {%f858, %f857, %f856, %f855};
	st.global.v4.f32 	[%rd19+16], {%f854, %f853, %f852, %f851};
	add.s64 	%rd20, %rd19, %rd13;
	st.global.v4.f32 	[%rd20], {%f850, %f849, %f848, %f847};
	st.global.v4.f32 	[%rd20+16], {%f846, %f845, %f844, %f843};
	ret;

}
	// .globl	_Z16mySgemmV2AlignedPfS_S_iii
.visible .entry _Z16mySgemmV2AlignedPfS_S_iii(
	.param .u64 .ptr .align 1 _Z16mySgemmV2AlignedPfS_S_iii_param_0,
	.param .u64 .ptr .align 1 _Z16mySgemmV2AlignedPfS_S_iii_param_1,
	.param .u64 .ptr .align 1 _Z16mySgemmV2AlignedPfS_S_iii_param_2,
	.param .u32 _Z16mySgemmV2AlignedPfS_S_iii_param_3,
	.param .u32 _Z16mySgemmV2AlignedPfS_S_iii_param_4,
	.param .u32 _Z16mySgemmV2AlignedPfS_S_iii_param_5
)
{
	.reg .pred 	%p<3>;
	.reg .b32 	%r<70>;
	.reg .b32 	%f<907>;
	.reg .b64 	%rd<25>;
	// demoted variable
	.shared .align 4 .b8 _ZZ16mySgemmV2AlignedPfS_S_iiiE3s_a[4096];
	// demoted variable
	.shared .align 4 .b8 _ZZ16mySgemmV2AlignedPfS_S_iiiE3s_b[4096];
	ld.param.u32 	%r15, [_Z16mySgemmV2AlignedPfS_S_iii_param_5];
	mov.u32 	%r16, %ctaid.x;
	mov.u32 	%r17, %ctaid.y;
	mov.u32 	%r1, %tid.x;
	mov.u32 	%r2, %tid.y;
	shl.b32 	%r3, %r17, 7;
	shl.b32 	%r4, %r16, 7;
	setp.lt.s32 	%p1, %r15, 1;
	mov.f32 	%f843, 0f00000000;
	mov.f32 	%f844, %f843;
	mov.f32 	%f845, %f843;
	mov.f32 	%f846, %f843;
	mov.f32 	%f847, %f843;
	mov.f32 	%f848, %f843;
	mov.f32 	%f849, %f843;
	mov.f32 	%f850, %f843;
	mov.f32 	%f851, %f843;
	mov.f32 	%f852, %f843;
	mov.f32 	%f853, %f843;
	mov.f32 	%f854, %f843;
	mov.f32 	%f855, %f843;
	mov.f32 	%f856, %f843;
	mov.f32 	%f857, %f843;
	mov.f32 	%f858, %f843;
	mov.f32 	%f859, %f843;
	mov.f32 	%f860, %f843;
	mov.f32 	%f861, %f843;
	mov.f32 	%f862, %f843;
	mov.f32 	%f863, %f843;
	mov.f32 	%f864, %f843;
	mov.f32 	%f865, %f843;
	mov.f32 	%f866, %f843;
	mov.f32 	%f867, %f843;
	mov.f32 	%f868, %f843;
	mov.f32 	%f869, %f843;
	mov.f32 	%f870, %f843;
	mov.f32 	%f871, %f843;
	mov.f32 	%f872, %f843;
	mov.f32 	%f873, %f843;
	mov.f32 	%f874, %f843;
	mov.f32 	%f875, %f843;
	mov.f32 	%f876, %f843;
	mov.f32 	%f877, %f843;
	mov.f32 	%f878, %f843;
	mov.f32 	%f879, %f843;
	mov.f32 	%f880, %f843;
	mov.f32 	%f881, %f843;
	mov.f32 	%f882, %f843;
	mov.f32 	%f883, %f843;
	mov.f32 	%f884, %f843;
	mov.f32 	%f885, %f843;
	mov.f32 	%f886, %f843;
	mov.f32 	%f887, %f843;
	mov.f32 	%f888, %f843;
	mov.f32 	%f889, %f843;
	mov.f32 	%f890, %f843;
	mov.f32 	%f891, %f843;
	mov.f32 	%f892, %f843;
	mov.f32 	%f893, %f843;
	mov.f32 	%f894, %f843;
	mov.f32 	%f895, %f843;
	mov.f32 	%f896, %f843;
	mov.f32 	%f897, %f843;
	mov.f32 	%f898, %f843;
	mov.f32 	%f899, %f843;
	mov.f32 	%f900, %f843;
	mov.f32 	%f901, %f843;
	mov.f32 	%f902, %f843;
	mov.f32 	%f903, %f843;
	mov.f32 	%f904, %f843;
	mov.f32 	%f905, %f843;
	mov.f32 	%f906, %f843;
	@%p1 bra 	$L__BB2_3;
	ld.param.u32 	%r64, [_Z16mySgemmV2AlignedPfS_S_iii_param_4];
	mov.u32 	%r18, %ntid.x;
	mad.lo.s32 	%r19, %r2, %r18, %r1;
	shr.u32 	%r20, %r19, 1;
	shl.b32 	%r21, %r19, 2;
	shr.u32 	%r22, %r19, 5;
	and.b32  	%r23, %r21, 124;
	add.s32 	%r24, %r15, 7;
	shr.u32 	%r25, %r24, 3;
	and.b32  	%r26, %r21, 4;
	add.s32 	%r27, %r3, %r20;
	neg.s32 	%r69, %r25;
	mad.lo.s32 	%r68, %r15, %r27, %r26;
	mad.lo.s32 	%r28, %r64, %r22, %r4;
	add.s32 	%r67, %r28, %r23;
	mov.f32 	%f843, 0f00000000;
$L__BB2_2:
	ld.param.u32 	%r65, [_Z16mySgemmV2AlignedPfS_S_iii_param_4];
	ld.param.u64 	%rd23, [_Z16mySgemmV2AlignedPfS_S_iii_param_1];
	ld.param.u64 	%rd22, [_Z16mySgemmV2AlignedPfS_S_iii_param_0];
	mul.wide.s32 	%rd4, %r68, 4;
	cvta.to.global.u64 	%rd5, %rd22;
	add.s64 	%rd6, %rd5, %rd4;
	ld.global.nc.v4.f32 	{%f195, %f196, %f197, %f198}, [%rd6];
	cvta.to.global.u64 	%rd7, %rd23;
	mul.wide.s32 	%rd8, %r67, 4;
	add.s64 	%rd9, %rd7, %rd8;
	ld.global.nc.v4.f32 	{%f199, %f200, %f201, %f202}, [%rd9];
	mov.u32 	%r29, %tid.y;
	mov.u32 	%r30, %ntid.x;
	mov.u32 	%r31, %tid.x;
	mad.lo.s32 	%r32, %r29, %r30, %r31;
	shl.b32 	%r33, %r32, 11;
	and.b32  	%r34, %r33, 2048;
	mov.u32 	%r35, _ZZ16mySgemmV2AlignedPfS_S_iiiE3s_a;
	add.s32 	%r36, %r35, %r34;
	shl.b32 	%r37, %r32, 1;
	and.b32  	%r38, %r37, -4;
	add.s32 	%r39, %r36, %r38;
	st.shared.f32 	[%r39], %f195;
	st.shared.f32 	[%r39+512], %f196;
	st.shared.f32 	[%r39+1024], %f197;
	st.shared.f32 	[%r39+1536], %f198;
	shl.b32 	%r40, %r32, 4;
	and.b32  	%r41, %r40, -512;
	mov.u32 	%r42, _ZZ16mySgemmV2AlignedPfS_S_iiiE3s_b;
	add.s32 	%r43, %r42, %r41;
	and.b32  	%r44, %r40, 496;
	add.s32 	%r45, %r43, %r44;
	st.shared.v4.f32 	[%r45], {%f199, %f200, %f201, %f202};
	bar.sync 	0;
	shl.b32 	%r46, %r29, 4;
	add.s32 	%r47, %r35, %r46;
	ld.shared.v4.f32 	{%f203, %f204, %f205, %f206}, [%r47];
	ld.shared.v4.f32 	{%f207, %f208, %f209, %f210}, [%r47+256];
	shl.b32 	%r48, %r31, 4;
	add.s32 	%r49, %r42, %r48;
	ld.shared.v4.f32 	{%f211, %f212, %f213, %f214}, [%r49];
	ld.shared.v4.f32 	{%f215, %f216, %f217, %f218}, [%r49+256];
	fma.rn.f32 	%f219, %f203, %f211, %f906;
	fma.rn.f32 	%f220, %f203, %f212, %f905;
	fma.rn.f32 	%f221, %f203, %f213, %f904;
	fma.rn.f32 	%f222, %f203, %f214, %f903;
	fma.rn.f32 	%f223, %f203, %f215, %f902;
	fma.rn.f32 	%f224, %f203, %f216, %f901;
	fma.rn.f32 	%f225, %f203, %f217, %f900;
	fma.rn.f32 	%f226, %f203, %f218, %f899;
	fma.rn.f32 	%f227, %f204, %f211, %f898;
	fma.rn.f32 	%f228, %f204, %f212, %f897;
	fma.rn.f32 	%f229, %f204, %f213, %f896;
	fma.rn.f32 	%f230, %f204, %f214, %f895;
	fma.rn.f32 	%f231, %f204, %f215, %f894;
	fma.rn.f32 	%f232, %f204, %f216, %f893;
	fma.rn.f32 	%f233, %f204, %f217, %f892;
	fma.rn.f32 	%f234, %f204, %f218, %f891;
	fma.rn.f32 	%f235, %f205, %f211, %f890;
	fma.rn.f32 	%f236, %f205, %f212, %f889;
	fma.rn.f32 	%f237, %f205, %f213, %f888;
	fma.rn.f32 	%f238, %f205, %f214, %f887;
	fma.rn.f32 	%f239, %f205, %f215, %f886;
	fma.rn.f32 	%f240, %f205, %f216, %f885;
	fma.rn.f32 	%f241, %f205, %f217, %f884;
	fma.rn.f32 	%f242, %f205, %f218, %f883;
	fma.rn.f32 	%f243, %f206, %f211, %f882;
	fma.rn.f32 	%f244, %f206, %f212, %f881;
	fma.rn.f32 	%f245, %f206, %f213, %f880;
	fma.rn.f32 	%f246, %f206, %f214, %f879;
	fma.rn.f32 	%f247, %f206, %f215, %f878;
	fma.rn.f32 	%f248, %f206, %f216, %f877;
	fma.rn.f32 	%f249, %f206, %f217, %f876;
	fma.rn.f32 	%f250, %f206, %f218, %f875;
	fma.rn.f32 	%f251, %f207, %f211, %f874;
	fma.rn.f32 	%f252, %f207, %f212, %f873;
	fma.rn.f32 	%f253, %f207, %f213, %f872;
	fma.rn.f32 	%f254, %f207, %f214, %f871;
	fma.rn.f32 	%f255, %f207, %f215, %f870;
	fma.rn.f32 	%f256, %f207, %f216, %f869;
	fma.rn.f32 	%f257, %f207, %f217, %f868;
	fma.rn.f32 	%f258, %f207, %f218, %f867;
	fma.rn.f32 	%f259, %f208, %f211, %f866;
	fma.rn.f32 	%f260, %f208, %f212, %f865;
	fma.rn.f32 	%f261, %f208, %f213, %f864;
	fma.rn.f32 	%f262, %f208, %f214, %f863;
	fma.rn.f32 	%f263, %f208, %f215, %f862;
	fma.rn.f32 	%f264, %f208, %f216, %f861;
	fma.rn.f32 	%f265, %f208, %f217, %f860;
	fma.rn.f32 	%f266, %f208, %f218, %f859;
	fma.rn.f32 	%f267, %f209, %f211, %f858;
	fma.rn.f32 	%f268, %f209, %f212, %f857;
	fma.rn.f32 	%f269, %f209, %f213, %f856;
	fma.rn.f32 	%f270, %f209, %f214, %f855;
	fma.rn.f32 	%f271, %f209, %f215, %f854;
	fma.rn.f32 	%f272, %f209, %f216, %f853;
	fma.rn.f32 	%f273, %f209, %f217, %f852;
	fma.rn.f32 	%f274, %f209, %f218, %f851;
	fma.rn.f32 	%f275, %f210, %f211, %f850;
	fma.rn.f32 	%f276, %f210, %f212, %f849;
	fma.rn.f32 	%f277, %f210, %f213, %f848;
	fma.rn.f32 	%f278, %f210, %f214, %f847;
	fma.rn.f32 	%f279, %f210, %f215, %f846;
	fma.rn.f32 	%f280, %f210, %f216, %f845;
	fma.rn.f32 	%f281, %f210, %f217, %f844;
	fma.rn.f32 	%f282, %f210, %f218, %f843;
	ld.shared.v4.f32 	{%f283, %f284, %f285, %f286}, [%r47+512];
	ld.shared.v4.f32 	{%f287, %f288, %f289, %f290}, [%r47+768];
	ld.shared.v4.f32 	{%f291, %f292, %f293, %f294}, [%r49+512];
	ld.shared.v4.f32 	{%f295, %f296, %f297, %f298}, [%r49+768];
	fma.rn.f32 	%f299, %f283, %f291, %f219;
	fma.rn.f32 	%f300, %f283, %f292, %f220;
	fma.rn.f32 	%f301, %f283, %f293, %f221;
	fma.rn.f32 	%f302, %f283, %f294, %f222;
	fma.rn.f32 	%f303, %f283, %f295, %f223;
	fma.rn.f32 	%f304, %f283, %f296, %f224;
	fma.rn.f32 	%f305, %f283, %f297, %f225;
	fma.rn.f32 	%f306, %f283, %f298, %f226;
	fma.rn.f32 	%f307, %f284, %f291, %f227;
	fma.rn.f32 	%f308, %f284, %f292, %f228;
	fma.rn.f32 	%f309, %f284, %f293, %f229;
	fma.rn.f32 	%f310, %f284, %f294, %f230;
	fma.rn.f32 	%f311, %f284, %f295, %f231;
	fma.rn.f32 	%f312, %f284, %f296, %f232;
	fma.rn.f32 	%f313, %f284, %f297, %f233;
	fma.rn.f32 	%f314, %f284, %f298, %f234;
	fma.rn.f32 	%f315, %f285, %f291, %f235;
	fma.rn.f32 	%f316, %f285, %f292, %f236;
	fma.rn.f32 	%f317, %f285, %f293, %f237;
	fma.rn.f32 	%f318, %f285, %f294, %f238;
	fma.rn.f32 	%f319, %f285, %f295, %f239;
	fma.rn.f32 	%f320, %f285, %f296, %f240;
	fma.rn.f32 	%f321, %f285, %f297, %f241;
	fma.rn.f32 	%f322, %f285, %f298, %f242;
	fma.rn.f32 	%f323, %f286, %f291, %f243;
	fma.rn.f32 	%f324, %f286, %f292, %f244;
	fma.rn.f32 	%f325, %f286, %f293, %f245;
	fma.rn.f32 	%f326, %f286, %f294, %f246;
	fma.rn.f32 	%f327, %f286, %f295, %f247;
	fma.rn.f32 	%f328, %f286, %f296, %f248;
	fma.rn.f32 	%f329, %f286, %f297, %f249;
	fma.rn.f32 	%f330, %f286, %f298, %f250;
	fma.rn.f32 	%f331, %f287, %f291, %f251;
	fma.rn.f32 	%f332, %f287, %f292, %f252;
	fma.rn.f32 	%f333, %f287, %f293, %f253;
	fma.rn.f32 	%f334, %f287, %f294, %f254;
	fma.rn.f32 	%f335, %f287, %f295, %f255;
	fma.rn.f32 	%f336, %f287, %f296, %f256;
	fma.rn.f32 	%f337, %f287, %f297, %f257;
	fma.rn.f32 	%f338, %f287, %f298, %f258;
	fma.rn.f32 	%f339, %f288, %f291, %f259;
	fma.rn.f32 	%f340, %f288, %f292, %f260;
	fma.rn.f32 	%f341, %f288, %f293, %f261;
	fma.rn.f32 	%f342, %f288, %f294, %f262;
	fma.rn.f32 	%f343, %f288, %f295, %f263;
	fma.rn.f32 	%f344, %f288, %f296, %f264;
	fma.rn.f32 	%f345, %f288, %f297, %f265;
	fma.rn.f32 	%f346, %f288, %f298, %f266;
	fma.rn.f32 	%f347, %f289, %f291, %f267;
	fma.rn.f32 	%f348, %f289, %f292, %f268;
	fma.rn.f32 	%f349, %f289, %f293, %f269;
	fma.rn.f32 	%f350, %f289, %f294, %f270;
	fma.rn.f32 	%f351, %f289, %f295, %f271;
	fma.rn.f32 	%f352, %f289, %f296, %f272;
	fma.rn.f32 	%f353, %f289, %f297, %f273;
	fma.rn.f32 	%f354, %f289, %f298, %f274;
	fma.rn.f32 	%f355, %f290, %f291, %f275;
	fma.rn.f32 	%f356, %f290, %f292, %f276;
	fma.rn.f32 	%f357, %f290, %f293, %f277;
	fma.rn.f32 	%f358, %f290, %f294, %f278;
	fma.rn.f32 	%f359, %f290, %f295, %f279;
	fma.rn.f32 	%f360, %f290, %f296, %f280;
	fma.rn.f32 	%f361, %f290, %f297, %f281;
	fma.rn.f32 	%f362, %f290, %f298, %f282;
	ld.shared.v4.f32 	{%f363, %f364, %f365, %f366}, [%r47+1024];
	ld.shared.v4.f32 	{%f367, %f368, %f369, %f370}, [%r47+1280];
	ld.shared.v4.f32 	{%f371, %f372, %f373, %f374}, [%r49+1024];
	ld.shared.v4.f32 	{%f375, %f376, %f377, %f378}, [%r49+1280];
	fma.rn.f32 	%f379, %f363, %f371, %f299;
	fma.rn.f32 	%f380, %f363, %f372, %f300;
	fma.rn.f32 	%f381, %f363, %f373, %f301;
	fma.rn.f32 	%f382, %f363, %f374, %f302;
	fma.rn.f32 	%f383, %f363, %f375, %f303;
	fma.rn.f32 	%f384, %f363, %f376, %f304;
	fma.rn.f32 	%f385, %f363, %f377, %f305;
	fma.rn.f32 	%f386, %f363, %f378, %f306;
	fma.rn.f32 	%f387, %f364, %f371, %f307;
	fma.rn.f32 	%f388, %f364, %f372, %f308;
	fma.rn.f32 	%f389, %f364, %f373, %f309;
	fma.rn.f32 	%f390, %f364, %f374, %f310;
	fma.rn.f32 	%f391, %f364, %f375, %f311;
	fma.rn.f32 	%f392, %f364, %f376, %f312;
	fma.rn.f32 	%f393, %f364, %f377, %f313;
	fma.rn.f32 	%f394, %f364, %f378, %f314;
	fma.rn.f32 	%f395, %f365, %f371, %f315;
	fma.rn.f32 	%f396, %f365, %f372, %f316;
	fma.rn.f32 	%f397, %f365, %f373, %f317;
	fma.rn.f32 	%f398, %f365, %f374, %f318;
	fma.rn.f32 	%f399, %f365, %f375, %f319;
	fma.rn.f32 	%f400, %f365, %f376, %f320;
	fma.rn.f32 	%f401, %f365, %f377, %f321;
	fma.rn.f32 	%f402, %f365, %f378, %f322;
	fma.rn.f32 	%f403, %f366, %f371, %f323;
	fma.rn.f32 	%f404, %f366, %f372, %f324;
	fma.rn.f32 	%f405, %f366, %f373, %f325;
	fma.rn.f32 	%f406, %f366, %f374, %f326;
	fma.rn.f32 	%f407, %f366, %f375, %f327;
	fma.rn.f32 	%f408, %f366, %f376, %f328;
	fma.rn.f32 	%f409, %f366, %f377, %f329;
	fma.rn.f32 	%f410, %f366, %f378, %f330;
	fma.rn.f32 	%f411, %f367, %f371, %f331;
	fma.rn.f32 	%f412, %f367, %f372, %f332;
	fma.rn.f32 	%f413, %f367, %f373, %f333;
	fma.rn.f32 	%f414, %f367, %f374, %f334;
	fma.rn.f32 	%f415, %f367, %f375, %f335;
	fma.rn.f32 	%f416, %f367, %f376, %f336;
	fma.rn.f32 	%f417, %f367, %f377, %f337;
	fma.rn.f32 	%f418, %f367, %f378, %f338;
	fma.rn.f32 	%f419, %f368, %f371, %f339;
	fma.rn.f32 	%f420, %f368, %f372, %f340;
	fma.rn.f32 	%f421, %f368, %f373, %f341;
	fma.rn.f32 	%f422, %f368, %f374, %f342;
	fma.rn.f32 	%f423, %f368, %f375, %f343;
	fma.rn.f32 	%f424, %f368, %f376, %f344;
	fma.rn.f32 	%f425, %f368, %f377, %f345;
	fma.rn.f32 	%f426, %f368, %f378, %f346;
	fma.rn.f32 	%f427, %f369, %f371, %f347;
	fma.rn.f32 	%f428, %f369, %f372, %f348;
	fma.rn.f32 	%f429, %f369, %f373, %f349;
	fma.rn.f32 	%f430, %f369, %f374, %f350;
	fma.rn.f32 	%f431, %f369, %f375, %f351;
	fma.rn.f32 	%f432, %f369, %f376, %f352;
	fma.rn.f32 	%f433, %f369, %f377, %f353;
	fma.rn.f32 	%f434, %f369, %f378, %f354;
	fma.rn.f32 	%f435, %f370, %f371, %f355;
	fma.rn.f32 	%f436, %f370, %f372, %f356;
	fma.rn.f32 	%f437, %f370, %f373, %f357;
	fma.rn.f32 	%f438, %f370, %f374, %f358;
	fma.rn.f32 	%f439, %f370, %f375, %f359;
	fma.rn.f32 	%f440, %f370, %f376, %f360;
	fma.rn.f32 	%f441, %f370, %f377, %f361;
	fma.rn.f32 	%f442, %f370, %f378, %f362;
	ld.shared.v4.f32 	{%f443, %f444, %f445, %f446}, [%r47+1536];
	ld.shared.v4.f32 	{%f447, %f448, %f449, %f450}, [%r47+1792];
	ld.shared.v4.f32 	{%f451, %f452, %f453, %f454}, [%r49+1536];
	ld.shared.v4.f32 	{%f455, %f456, %f457, %f458}, [%r49+1792];
	fma.rn.f32 	%f459, %f443, %f451, %f379;
	fma.rn.f32 	%f460, %f443, %f452, %f380;
	fma.rn.f32 	%f461, %f443, %f453, %f381;
	fma.rn.f32 	%f462, %f443, %f454, %f382;
	fma.rn.f32 	%f463, %f443, %f455, %f383;
	fma.rn.f32 	%f464, %f443, %f456, %f384;
	fma.rn.f32 	%f465, %f443, %f457, %f385;
	fma.rn.f32 	%f466, %f443, %f458, %f386;
	fma.rn.f32 	%f467, %f444, %f451, %f387;
	fma.rn.f32 	%f468, %f444, %f452, %f388;
	fma.rn.f32 	%f469, %f444, %f453, %f389;
	fma.rn.f32 	%f470, %f444, %f454, %f390;
	fma.rn.f32 	%f471, %f444, %f455, %f391;
	fma.rn.f32 	%f472, %f444, %f456, %f392;
	fma.rn.f32 	%f473, %f444, %f457, %f393;
	fma.rn.f32 	%f474, %f444, %f458, %f394;
	fma.rn.f32 	%f475, %f445, %f451, %f395;
	fma.rn.f32 	%f476, %f445, %f452, %f396;
	fma.rn.f32 	%f477, %f445, %f453, %f397;
	fma.rn.f32 	%f478, %f445, %f454, %f398;
	fma.rn.f32 	%f479, %f445, %f455, %f399;
	fma.rn.f32 	%f480, %f445, %f456, %f400;
	fma.rn.f32 	%f481, %f445, %f457, %f401;
	fma.rn.f32 	%f482, %f445, %f458, %f402;
	fma.rn.f32 	%f483, %f446, %f451, %f403;
	fma.rn.f32 	%f484, %f446, %f452, %f404;
	fma.rn.f32 	%f485, %f446, %f453, %f405;
	fma.rn.f32 	%f486, %f446, %f454, %f406;
	fma.rn.f32 	%f487, %f446, %f455, %f407;
	fma.rn.f32 	%f488, %f446, %f456, %f408;
	fma.rn.f32 	%f489, %f446, %f457, %f409;
	fma.rn.f32 	%f490, %f446, %f458, %f410;
	fma.rn.f32 	%f491, %f447, %f451, %f411;
	fma.rn.f32 	%f492, %f447, %f452, %f412;
	fma.rn.f32 	%f493, %f447, %f453, %f413;
	fma.rn.f32 	%f494, %f447, %f454, %f414;
	fma.rn.f32 	%f495, %f447, %f455, %f415;
	fma.rn.f32 	%f496, %f447, %f456, %f416;
	fma.rn.f32 	%f497, %f447, %f457, %f417;
	fma.rn.f32 	%f498, %f447, %f458, %f418;
	fma.rn.f32 	%f499, %f448, %f451, %f419;
	fma.rn.f32 	%f500, %f448, %f452, %f420;
	fma.rn.f32 	%f501, %f448, %f453, %f421;
	fma.rn.f32 	%f502, %f448, %f454, %f422;
	fma.rn.f32 	%f503, %f448, %f455, %f423;
	fma.rn.f32 	%f504, %f448, %f456, %f424;
	fma.rn.f32 	%f505, %f448, %f457, %f425;
	fma.rn.f32 	%f506, %f448, %f458, %f426;
	fma.rn.f32 	%f507, %f449, %f451, %f427;
	fma.rn.f32 	%f508, %f449, %f452, %f428;
	fma.rn.f32 	%f509, %f449, %f453, %f429;
	fma.rn.f32 	%f510, %f449, %f454, %f430;
	fma.rn.f32 	%f511, %f449, %f455, %f431;
	fma.rn.f32 	%f512, %f449, %f456, %f432;
	fma.rn.f32 	%f513, %f449, %f457, %f433;
	fma.rn.f32 	%f514, %f449, %f458, %f434;
	fma.rn.f32 	%f515, %f450, %f451, %f435;
	fma.rn.f32 	%f516, %f450, %f452, %f436;
	fma.rn.f32 	%f517, %f450, %f453, %f437;
	fma.rn.f32 	%f518, %f450, %f454, %f438;
	fma.rn.f32 	%f519, %f450, %f455, %f439;
	fma.rn.f32 	%f520, %f450, %f456, %f440;
	fma.rn.f32 	%f521, %f450, %f457, %f441;
	fma.rn.f32 	%f522, %f450, %f458, %f442;
	ld.shared.v4.f32 	{%f523, %f524, %f525, %f526}, [%r47+2048];
	ld.shared.v4.f32 	{%f527, %f528, %f529, %f530}, [%r47+2304];
	ld.shared.v4.f32 	{%f531, %f532, %f533, %f534}, [%r49+2048];
	ld.shared.v4.f32 	{%f535, %f536, %f537, %f538}, [%r49+2304];
	fma.rn.f32 	%f539, %f523, %f531, %f459;
	fma.rn.f32 	%f540, %f523, %f532, %f460;
	fma.rn.f32 	%f541, %f523, %f533, %f461;
	fma.rn.f32 	%f542, %f523, %f534, %f462;
	fma.rn.f32 	%f543, %f523, %f535, %f463;
	fma.rn.f32 	%f544, %f523, %f536, %f464;
	fma.rn.f32 	%f545, %f523, %f537, %f465;
	fma.rn.f32 	%f546, %f523, %f538, %f466;
	fma.rn.f32 	%f547, %f524, %f531, %f467;
	fma.rn.f32 	%f548, %f524, %f532, %f468;
	fma.rn.f32 	%f549, %f524, %f533, %f469;
	fma.rn.f32 	%f550, %f524, %f534, %f470;
	fma.rn.f32 	%f551, %f524, %f535, %f471;
	fma.rn.f32 	%f552, %f524, %f536, %f472;
	fma.rn.f32 	%f553, %f524, %f537, %f473;
	fma.rn.f32 	%f554, %f524, %f538, %f474;
	fma.rn.f32 	%f555, %f525, %f531, %f475;
	fma.rn.f32 	%f556, %f525, %f532, %f476;
	fma.rn.f32 	%f557, %f525, %f533, %f477;
	fma.rn.f32 	%f558, %f525, %f534, %f478;
	fma.rn.f32 	%f559, %f525, %f535, %f479;
	fma.rn.f32 	%f560, %f525, %f536, %f480;
	fma.rn.f32 	%f561, %f525, %f537, %f481;
	fma.rn.f32 	%f562, %f525, %f538, %f482;
	fma.rn.f32 	%f563, %f526, %f531, %f483;
	fma.rn.f32 	%f564, %f526, %f532, %f484;
	fma.rn.f32 	%f565, %f526, %f533, %f485;
	fma.rn.f32 	%f566, %f526, %f534, %f486;
	fma.rn.f32 	%f567, %f526, %f535, %f487;
	fma.rn.f32 	%f568, %f526, %f536, %f488;
	fma.rn.f32 	%f569, %f526, %f537, %f489;
	fma.rn.f32 	%f570, %f526, %f538, %f490;
	fma.rn.f32 	%f571, %f527, %f531, %f491;
	fma.rn.f32 	%f572, %f527, %f532, %f492;
	fma.rn.f32 	%f573, %f527, %f533, %f493;
	fma.rn.f32 	%f574, %f527, %f534, %f494;
	fma.rn.f32 	%f575, %f527, %f535, %f495;
	fma.rn.f32 	%f576, %f527, %f536, %f496;
	fma.rn.f32 	%f577, %f527, %f537, %f497;
	fma.rn.f32 	%f578, %f527, %f538, %f498;
	fma.rn.f32 	%f579, %f528, %f531, %f499;
	fma.rn.f32 	%f580, %f528, %f532, %f500;
	fma.rn.f32 	%f581, %f528, %f533, %f501;
	fma.rn.f32 	%f582, %f528, %f534, %f502;
	fma.rn.f32 	%f583, %f528, %f535, %f503;
	fma.rn.f32 	%f584, %f528, %f536, %f504;
	fma.rn.f32 	%f585, %f528, %f537, %f505;
	fma.rn.f32 	%f586, %f528, %f538, %f506;
	fma.rn.f32 	%f587, %f529, %f531, %f507;
	fma.rn.f32 	%f588, %f529, %f532, %f508;
	fma.rn.f32 	%f589, %f529, %f533, %f509;
	fma.rn.f32 	%f590, %f529, %f534, %f510;
	fma.rn.f32 	%f591, %f529, %f535, %f511;
	fma.rn.f32 	%f592, %f529, %f536, %f512;
	fma.rn.f32 	%f593, %f529, %f537, %f513;
	fma.rn.f32 	%f594, %f529, %f538, %f514;
	fma.rn.f32 	%f595, %f530, %f531, %f515;
	fma.rn.f32 	%f596, %f530, %f532, %f516;
	fma.rn.f32 	%f597, %f530, %f533, %f517;
	fma.rn.f32 	%f598, %f530, %f534, %f518;
	fma.rn.f32 	%f599, %f530, %f535, %f519;
	fma.rn.f32 	%f600, %f530, %f536, %f520;
	fma.rn.f32 	%f601, %f530, %f537, %f521;
	fma.rn.f32 	%f602, %f530, %f538, %f522;
	ld.shared.v4.f32 	{%f603, %f604, %f605, %f606}, [%r47+2560];
	ld.shared.v4.f32 	{%f607, %f608, %f609, %f610}, [%r47+2816];
	ld.shared.v4.f32 	{%f611, %f612, %f613, %f614}, [%r49+2560];
	ld.shared.v4.f32 	{%f615, %f616, %f617, %f618}, [%r49+2816];
	fma.rn.f32 	%f619, %f603, %f611, %f539;
	fma.rn.f32 	%f620, %f603, %f612, %f540;
	fma.rn.f32 	%f621, %f603, %f613, %f541;
	fma.rn.f32 	%f622, %f603, %f614, %f542;
	fma.rn.f32 	%f623, %f603, %f615, %f543;
	fma.rn.f32 	%f624, %f603, %f616, %f544;
	fma.rn.f32 	%f625, %f603, %f617, %f545;
	fma.rn.f32 	%f626, %f603, %f618, %f546;
	fma.rn.f32 	%f627, %f604, %f611, %f547;
	fma.rn.f32 	%f628, %f604, %f612, %f548;
	fma.rn.f32 	%f629, %f604, %f613, %f549;
	fma.rn.f32 	%f630, %f604, %f614, %f550;
	fma.rn.f32 	%f631, %f604, %f615, %f551;
	fma.rn.f32 	%f632, %f604, %f616, %f552;
	fma.rn.f32 	%f633, %f604, %f617, %f553;
	fma.rn.f32 	%f634, %f604, %f618, %f554;
	fma.rn.f32 	%f635, %f605, %f611, %f555;
	fma.rn.f32 	%f636, %f605, %f612, %f556;
	fma.rn.f32 	%f637, %f605, %f613, %f557;
	fma.rn.f32 	%f638, %f605, %f614, %f558;
	fma.rn.f32 	%f639, %f605, %f615, %f559;
	fma.rn.f32 	%f640, %f605, %f616, %f560;
	fma.rn.f32 	%f641, %f605, %f617, %f561;
	fma.rn.f32 	%f642, %f605, %f618, %f562;
	fma.rn.f32 	%f643, %f606, %f611, %f563;
	fma.rn.f32 	%f644, %f606, %f612, %f564;
	fma.rn.f32 	%f645, %f606, %f613, %f565;
	fma.rn.f32 	%f646, %f606, %f614, %f566;
	fma.rn.f32 	%f647, %f606, %f615, %f567;
	fma.rn.f32 	%f648, %f606, %f616, %f568;
	fma.rn.f32 	%f649, %f606, %f617, %f569;
	fma.rn.f32 	%f650, %f606, %f618, %f570;
	fma.rn.f32 	%f651, %f607, %f611, %f571;
	fma.rn.f32 	%f652, %f607, %f612, %f572;
	fma.rn.f32 	%f653, %f607, %f613, %f573;
	fma.rn.f32 	%f654, %f607, %f614, %f574;
	fma.rn.f32 	%f655, %f607, %f615, %f575;
	fma.rn.f32 	%f656, %f607, %f616, %f576;
	fma.rn.f32 	%f657, %f607, %f617, %f577;
	fma.rn.f32 	%f658, %f607, %f618, %f578;
	fma.rn.f32 	%f659, %f608, %f611, %f579;
	fma.rn.f32 	%f660, %f608, %f612, %f580;
	fma.rn.f32 	%f661, %f608, %f613, %f581;
	fma.rn.f32 	%f662, %f608, %f614, %f582;
	fma.rn.f32 	%f663, %f608, %f615, %f583;
	fma.rn.f32 	%f664, %f608, %f616, %f584;
	fma.rn.f32 	%f665, %f608, %f617, %f585;
	fma.rn.f32 	%f666, %f608, %f618, %f586;
	fma.rn.f32 	%f667, %f609, %f611, %f587;
	fma.rn.f32 	%f668, %f609, %f612, %f588;
	fma.rn.f32 	%f669, %f609, %f613, %f589;
	fma.rn.f32 	%f670, %f609, %f614, %f590;
	fma.rn.f32 	%f671, %f609, %f615, %f591;
	fma.rn.f32 	%f672, %f609, %f616, %f592;
	fma.rn.f32 	%f673, %f609, %f617, %f593;
	fma.rn.f32 	%f674, %f609, %f618, %f594;
	fma.rn.f32 	%f675, %f610, %f611, %f595;
	fma.rn.f32 	%f676, %f610, %f612, %f596;
	fma.rn.f32 	%f677, %f610, %f613, %f597;
	fma.rn.f32 	%f678, %f610, %f614, %f598;
	fma.rn.f32 	%f679, %f610, %f615, %f599;
	fma.rn.f32 	%f680, %f610, %f616, %f600;
	fma.rn.f32 	%f681, %f610, %f617, %f601;
	fma.rn.f32 	%f682, %f610, %f618, %f602;
	ld.shared.v4.f32 	{%f683, %f684, %f685, %f686}, [%r47+3072];
	ld.shared.v4.f32 	{%f687, %f688, %f689, %f690}, [%r47+3328];
	ld.shared.v4.f32 	{%f691, %f692, %f693, %f694}, [%r49+3072];
	ld.shared.v4.f32 	{%f695, %f696, %f697, %f698}, [%r49+3328];
	fma.rn.f32 	%f699, %f683, %f691, %f619;
	fma.rn.f32 	%f700, %f683, %f692, %f620;
	fma.rn.f32 	%f701, %f683, %f693, %f621;
	fma.rn.f32 	%f702, %f683, %f694, %f622;
	fma.rn.f32 	%f703, %f683, %f695, %f623;
	fma.rn.f32 	%f704, %f683, %f696, %f624;
	fma.rn.f32 	%f705, %f683, %f697, %f625;
	fma.rn.f32 	%f706, %f683, %f698, %f626;
	fma.rn.f32 	%f707, %f684, %f691, %f627;
	fma.rn.f32 	%f708, %f684, %f692, %f628;
	fma.rn.f32 	%f709, %f684, %f693, %f629;
	fma.rn.f32 	%f710, %f684, %f694, %f630;
	fma.rn.f32 	%f711, %f684, %f695, %f631;
	fma.rn.f32 	%f712, %f684, %f696, %f632;
	fma.rn.f32 	%f713, %f684, %f697, %f633;
	fma.rn.f32 	%f714, %f684, %f698, %f634;
	fma.rn.f32 	%f715, %f685, %f691, %f635;
	fma.rn.f32 	%f716, %f685, %f692, %f636;
	fma.rn.f32 	%f717, %f685, %f693, %f637;
	fma.rn.f32 	%f718, %f685, %f694, %f638;
	fma.rn.f32 	%f719, %f685, %f695, %f639;
	fma.rn.f32 	%f720, %f685, %f696, %f640;
	fma.rn.f32 	%f721, %f685, %f697, %f641;
	fma.rn.f32 	%f722, %f685, %f698, %f642;
	fma.rn.f32 	%f723, %f686, %f691, %f643;
	fma.rn.f32 	%f724, %f686, %f692, %f644;
	fma.rn.f32 	%f725, %f686, %f693, %f645;
	fma.rn.f32 	%f726, %f686, %f694, %f646;
	fma.rn.f32 	%f727, %f686, %f695, %f647;
	fma.rn.f32 	%f728, %f686, %f696, %f648;
	fma.rn.f32 	%f729, %f686, %f697, %f649;
	fma.rn.f32 	%f730, %f686, %f698, %f650;
	fma.rn.f32 	%f731, %f687, %f691, %f651;
	fma.rn.f32 	%f732, %f687, %f692, %f652;
	fma.rn.f32 	%f733, %f687, %f693, %f653;
	fma.rn.f32 	%f734, %f687, %f694, %f654;
	fma.rn.f32 	%f735, %f687, %f695, %f655;
	fma.rn.f32 	%f736, %f687, %f696, %f656;
	fma.rn.f32 	%f737, %f687, %f697, %f657;
	fma.rn.f32 	%f738, %f687, %f698, %f658;
	fma.rn.f32 	%f739, %f688, %f691, %f659;
	fma.rn.f32 	%f740, %f688, %f692, %f660;
	fma.rn.f32 	%f741, %f688, %f693, %f661;
	fma.rn.f32 	%f742, %f688, %f694, %f662;
	fma.rn.f32 	%f743, %f688, %f695, %f663;
	fma.rn.f32 	%f744, %f688, %f696, %f664;
	fma.rn.f32 	%f745, %f688, %f697, %f665;
	fma.rn.f32 	%f746, %f688, %f698, %f666;
	fma.rn.f32 	%f747, %f689, %f691, %f667;
	fma.rn.f32 	%f748, %f689, %f692, %f668;
	fma.rn.f32 	%f749, %f689, %f693, %f669;
	fma.rn.f32 	%f750, %f689, %f694, %f670;
	fma.rn.f32 	%f751, %f689, %f695, %f671;
	fma.rn.f32 	%f752, %f689, %f696, %f672;
	fma.rn.f32 	%f753, %f689, %f697, %f673;
	fma.rn.f32 	%f754, %f689, %f698, %f674;
	fma.rn.f32 	%f755, %f690, %f691, %f675;
	fma.rn.f32 	%f756, %f690, %f692, %f676;
	fma.rn.f32 	%f757, %f690, %f693, %f677;
	fma.rn.f32 	%f758, %f690, %f694, %f678;
	fma.rn.f32 	%f759, %f690, %f695, %f679;
	fma.rn.f32 	%f760, %f690, %f696, %f680;
	fma.rn.f32 	%f761, %f690, %f697, %f681;
	fma.rn.f32 	%f762, %f690, %f698, %f682;
	ld.shared.v4.f32 	{%f763, %f764, %f765, %f766}, [%r47+3584];
	ld.shared.v4.f32 	{%f767, %f768, %f769, %f770}, [%r47+3840];
	ld.shared.v4.f32 	{%f771, %f772, %f773, %f774}, [%r49+3584];
	ld.shared.v4.f32 	{%f775, %f776, %f777, %f778}, [%r49+3840];
	fma.rn.f32 	%f906, %f763, %f771, %f699;
	fma.rn.f32 	%f905, %f763, %f772, %f700;
	fma.rn.f32 	%f904, %f763, %f773, %f701;
	fma.rn.f32 	%f903, %f763, %f774, %f702;
	fma.rn.f32 	%f902, %f763, %f775, %f703;
	fma.rn.f32 	%f901, %f763, %f776, %f704;
	fma.rn.f32 	%f900, %f763, %f777, %f705;
	fma.rn.f32 	%f899, %f763, %f778, %f706;
	fma.rn.f32 	%f898, %f764, %f771, %f707;
	fma.rn.f32 	%f897, %f764, %f772, %f708;
	fma.rn.f32 	%f896, %f764, %f773, %f709;
	fma.rn.f32 	%f895, %f764, %f774, %f710;
	fma.rn.f32 	%f894, %f764, %f775, %f711;
	fma.rn.f32 	%f893, %f764, %f776, %f712;
	fma.rn.f32 	%f892, %f764, %f777, %f713;
	fma.rn.f32 	%f891, %f764, %f778, %f714;
	fma.rn.f32 	%f890, %f765, %f771, %f715;
	fma.rn.f32 	%f889, %f765, %f772, %f716;
	fma.rn.f32 	%f888, %f765, %f773, %f717;
	fma.rn.f32 	%f887, %f765, %f774, %f718;
	fma.rn.f32 	%f886, %f765, %f775, %f719;
	fma.rn.f32 	%f885, %f765, %f776, %f720;
	fma.rn.f32 	%f884, %f765, %f777, %f721;
	fma.rn.f32 	%f883, %f765, %f778, %f722;
	fma.rn.f32 	%f882, %f766, %f771, %f723;
	fma.rn.f32 	%f881, %f766, %f772, %f724;
	fma.rn.f32 	%f880, %f766, %f773, %f725;
	fma.rn.f32 	%f879, %f766, %f774, %f726;
	fma.rn.f32 	%f878, %f766, %f775, %f727;
	fma.rn.f32 	%f877, %f766, %f776, %f728;
	fma.rn.f32 	%f876, %f766, %f777, %f729;
	fma.rn.f32 	%f875, %f766, %f778, %f730;
	fma.rn.f32 	%f874, %f767, %f771, %f731;
	fma.rn.f32 	%f873, %f767, %f772, %f732;
	fma.rn.f32 	%f872, %f767, %f773, %f733;
	fma.rn.f32 	%f871, %f767, %f774, %f734;
	fma.rn.f32 	%f870, %f767, %f775, %f735;
	fma.rn.f32 	%f869, %f767, %f776, %f736;
	fma.rn.f32 	%f868, %f767, %f777, %f737;
	fma.rn.f32 	%f867, %f767, %f778, %f738;
	fma.rn.f32 	%f866, %f768, %f771, %f739;
	fma.rn.f32 	%f865, %f768, %f772, %f740;
	fma.rn.f32 	%f864, %f768, %f773, %f741;
	fma.rn.f32 	%f863, %f768, %f774, %f742;
	fma.rn.f32 	%f862, %f768, %f775, %f743;
	fma.rn.f32 	%f861, %f768, %f776, %f744;
	fma.rn.f32 	%f860, %f768, %f777, %f745;
	fma.rn.f32 	%f859, %f768, %f778, %f746;
	fma.rn.f32 	%f858, %f769, %f771, %f747;
	fma.rn.f32 	%f857, %f769, %f772, %f748;
	fma.rn.f32 	%f856, %f769, %f773, %f749;
	fma.rn.f32 	%f855, %f769, %f774, %f750;
	fma.rn.f32 	%f854, %f769, %f775, %f751;
	fma.rn.f32 	%f853, %f769, %f776, %f752;
	fma.rn.f32 	%f852, %f769, %f777, %f753;
	fma.rn.f32 	%f851, %f769, %f778, %f754;
	fma.rn.f32 	%f850, %f770, %f771, %f755;
	fma.rn.f32 	%f849, %f770, %f772, %f756;
	fma.rn.f32 	%f848, %f770, %f773, %f757;
	fma.rn.f32 	%f847, %f770, %f774, %f758;
	fma.rn.f32 	%f846, %f770, %f775, %f759;
	fma.rn.f32 	%f845, %f770, %f776, %f760;
	fma.rn.f32 	%f844, %f770, %f777, %f761;
	fma.rn.f32 	%f843, %f770, %f778, %f762;
	bar.sync 	0;
	add.s32 	%r69, %r69, 1;
	setp.eq.s32 	%p2, %r69, 0;
	add.s32 	%r68, %r68, 8;
	shl.b32 	%r50, %r65, 3;
	add.s32 	%r67, %r67, %r50;
	@%p2 bra 	$L__BB2_3;
	bra.uni 	$L__BB2_2;
$L__BB2_3:
	ld.param.u32 	%r66, [_Z16mySgemmV2AlignedPfS_S_iii_param_4];
	ld.param.u64 	%rd24, [_Z16mySgemmV2AlignedPfS_S_iii_param_2];
	cvta.to.global.u64 	%rd10, %rd24;
	mov.u32 	%r51, %tid.y;
	shl.b32 	%r52, %r51, 2;
	mov.u32 	%r53, %ctaid.y;
	shl.b32 	%r54, %r53, 7;
	add.s32 	%r55, %r54, %r52;
	mov.u32 	%r56, %tid.x;
	shl.b32 	%r57, %r56, 2;
	mov.u32 	%r58, %ctaid.x;
	shl.b32 	%r59, %r58, 7;
	add.s32 	%r60, %r59, %r57;
	mad.lo.s32 	%r61, %r55, %r66, %r60;
	mul.wide.s32 	%rd11, %r61, 4;
	add.s64 	%rd12, %rd10, %rd11;
	st.global.v4.f32 	[%rd12], {%f906, %f905, %f904, %f903};
	st.global.v4.f32 	[%rd12+256], {%f902, %f901, %f900, %f899};
	mul.wide.s32 	%rd13, %r66, 4;
	add.s64 	%rd14, %rd12, %rd13;
	st.global.v4.f32 	[%rd14], {%f898, %f897, %f896, %f895};
	st.global.v4.f32 	[%rd14+256], {%f894, %f893, %f892, %f891};
	add.s64 	%rd15, %rd14, %rd13;
	st.global.v4.f32 	[%rd15], {%f890, %f889, %f888, %f887};
	st.global.v4.f32 	[%rd15+256], {%f886, %f885, %f884, %f883};
	add.s64 	%rd16, %rd15, %rd13;
	st.global.v4.f32 	[%rd16], {%f882, %f881, %f880, %f879};
	st.global.v4.f32 	[%rd16+256], {%f878, %f877, %f876, %f875};
	add.s32 	%r62, %r55, 64;
	mad.lo.s32 	%r63, %r62, %r66, %r60;
	mul.wide.s32 	%rd17, %r63, 4;
	add.s64 	%rd18, %rd10, %rd17;
	st.global.v4.f32 	[%rd18], {%f874, %f873, %f872, %f871};
	st.global.v4.f32 	[%rd18+256], {%f870, %f869, %f868, %f867};
	add.s64 	%rd19, %rd18, %rd13;
	st.global.v4.f32 	[%rd19], {%f866, %f865, %f864, %f863};
	st.global.v4.f32 	[%rd19+256], {%f862, %f861, %f860, %f859};
	add.s64 	%rd20, %rd19, %rd13;
	st.global.v4.f32 	[%rd20], {%f858, %f857, %f856, %f855};
	st.global.v4.f32 	[%rd20+256], {%f854, %f853, %f852, %f851};
	add.s64 	%rd21, %rd20, %rd13;
	st.global.v4.f32 	[%rd21], {%f850, %f849, %f848, %f847};
	st.global.v4.f32 	[%rd21+256], {%f846, %f845, %f844, %f843};
	ret;

}
	// .globl	_Z16mySgemmV3AlignedPfS_S_iii
.visible .entry _Z16mySgemmV3AlignedPfS_S_iii(
	.param .u64 .ptr .align 1 _Z16mySgemmV3AlignedPfS_S_iii_param_0,
	.param .u64 .ptr .align 1 _Z16mySgemmV3AlignedPfS_S_iii_param_1,
	.param .u64 .ptr .align 1 _Z16mySgemmV3AlignedPfS_S_iii_param_2,
	.param .u32 _Z16mySgemmV3AlignedPfS_S_iii_param_3,
	.param .u32 _Z16mySgemmV3AlignedPfS_S_iii_param_4,
	.param .u32 _Z16mySgemmV3AlignedPfS_S_iii_param_5
)
{
	.reg .pred 	%p<3>;
	.reg .b32 	%r<103>;
	.reg .b32 	%f<1555>;
	.reg .b64 	%rd<31>;
	// demoted variable
	.shared .align 4 .b8 _ZZ16mySgemmV3AlignedPfS_S_iiiE3s_a[8192];
	// demoted variable
	.shared .align 4 .b8 _ZZ16mySgemmV3AlignedPfS_S_iiiE3s_b[8192];
	ld.param.u64 	%rd1, [_Z16mySgemmV3AlignedPfS_S_iii_param_0];
	ld.param.u64 	%rd2, [_Z16mySgemmV3AlignedPfS_S_iii_param_1];
	ld.param.u32 	%r16, [_Z16mySgemmV3AlignedPfS_S_iii_param_4];
	ld.param.u32 	%r17, [_Z16mySgemmV3AlignedPfS_S_iii_param_5];
	cvta.to.global.u64 	%rd4, %rd2;
	cvta.to.global.u64 	%rd5, %rd1;
	mov.u32 	%r18, %ctaid.x;
	mov.u32 	%r19, %ctaid.y;
	mov.u32 	%r20, %tid.x;
	mov.u32 	%r21, %tid.y;
	mov.u32 	%r22, %ntid.x;
	mad.lo.s32 	%r23, %r21, %r22, %r20;
	shr.u32 	%r24, %r23, 1;
	shl.b32 	%r25, %r23, 2;
	and.b32  	%r26, %r25, 4;
	shr.u32 	%r1, %r23, 5;
	and.b32  	%r2, %r25, 124;
	shl.b32 	%r27, %r19, 7;
	add.s32 	%r28, %r27, %r24;
	shl.b32 	%r3, %r18, 7;
	or.b32  	%r29, %r2, %r3;
	mad.lo.s32 	%r4, %r17, %r28, %r26;
	mad.lo.s32 	%r30, %r16, %r1, %r29;
	mul.wide.s32 	%rd6, %r4, 4;
	add.s64 	%rd7, %rd5, %rd6;
	ld.global.nc.v4.f32 	{%f194, %f195, %f196, %f197}, [%rd7];
	mul.wide.s32 	%rd8, %r30, 4;
	add.s64 	%rd9, %rd4, %rd8;
	ld.global.nc.v4.f32 	{%f198, %f199, %f200, %f201}, [%rd9];
	shl.b32 	%r31, %r23, 11;
	and.b32  	%r32, %r31, 2048;
	mov.u32 	%r33, _ZZ16mySgemmV3AlignedPfS_S_iiiE3s_a;
	add.s32 	%r34, %r33, %r32;
	shl.b32 	%r35, %r24, 2;
	add.s32 	%r36, %r34, %r35;
	st.shared.f32 	[%r36], %f194;
	st.shared.f32 	[%r36+512], %f195;
	st.shared.f32 	[%r36+1024], %f196;
	st.shared.f32 	[%r36+1536], %f197;
	shl.b32 	%r37, %r1, 9;
	mov.u32 	%r38, _ZZ16mySgemmV3AlignedPfS_S_iiiE3s_b;
	add.s32 	%r39, %r38, %r37;
	shl.b32 	%r40, %r23, 4;
	and.b32  	%r41, %r40, 496;
	add.s32 	%r42, %r39, %r41;
	st.shared.v4.f32 	[%r42], {%f198, %f199, %f200, %f201};
	setp.lt.s32 	%p1, %r17, 9;
	mov.f32 	%f1491, 0f00000000;
	mov.f32 	%f1492, %f1491;
	mov.f32 	%f1493, %f1491;
	mov.f32 	%f1494, %f1491;
	mov.f32 	%f1495, %f1491;
	mov.f32 	%f1496, %f1491;
	mov.f32 	%f1497, %f1491;
	mov.f32 	%f1498, %f1491;
	mov.f32 	%f1499, %f1491;
	mov.f32 	%f1500, %f1491;
	mov.f32 	%f1501, %f1491;
	mov.f32 	%f1502, %f1491;
	mov.f32 	%f1503, %f1491;
	mov.f32 	%f1504, %f1491;
	mov.f32 	%f1505, %f1491;
	mov.f32 	%f1506, %f1491;
	mov.f32 	%f1507, %f1491;
	mov.f32 	%f1508, %f1491;
	mov.f32 	%f1509, %f1491;
	mov.f32 	%f1510, %f1491;
	mov.f32 	%f1511, %f1491;
	mov.f32 	%f1512, %f1491;
	mov.f32 	%f1513, %f1491;
	mov.f32 	%f1514, %f1491;
	mov.f32 	%f1515, %f1491;
	mov.f32 	%f1516, %f1491;
	mov.f32 	%f1517, %f1491;
	mov.f32 	%f1518, %f1491;
	mov.f32 	%f1519, %f1491;
	mov.f32 	%f1520, %f1491;
	mov.f32 	%f1521, %f1491;
	mov.f32 	%f1522, %f1491;
	mov.f32 	%f1523, %f1491;
	mov.f32 	%f1524, %f1491;
	mov.f32 	%f1525, %f1491;
	mov.f32 	%f1526, %f1491;
	mov.f32 	%f1527, %f1491;
	mov.f32 	%f1528, %f1491;
	mov.f32 	%f1529, %f1491;
	mov.f32 	%f1530, %f1491;
	mov.f32 	%f1531, %f1491;
	mov.f32 	%f1532, %f1491;
	mov.f32 	%f1533, %f1491;
	mov.f32 	%f1534, %f1491;
	mov.f32 	%f1535, %f1491;
	mov.f32 	%f1536, %f1491;
	mov.f32 	%f1537, %f1491;
	mov.f32 	%f1538, %f1491;
	mov.f32 	%f1539, %f1491;
	mov.f32 	%f1540, %f1491;
	mov.f32 	%f1541, %f1491;
	mov.f32 	%f1542, %f1491;
	mov.f32 	%f1543, %f1491;
	mov.f32 	%f1544, %f1491;
	mov.f32 	%f1545, %f1491;
	mov.f32 	%f1546, %f1491;
	mov.f32 	%f1547, %f1491;
	mov.f32 	%f1548, %f1491;
	mov.f32 	%f1549, %f1491;
	mov.f32 	%f1550, %f1491;
	mov.f32 	%f1551, %f1491;
	mov.f32 	%f1552, %f1491;
	mov.f32 	%f1553, %f1491;
	mov.f32 	%f1554, %f1491;
	@%p1 bra 	$L__BB3_3;
	ld.param.u32 	%r96, [_Z16mySgemmV3AlignedPfS_S_iii_param_4];
	add.s32 	%r44, %r17, 7;
	shr.u32 	%r45, %r44, 3;
	neg.s32 	%r102, %r45;
	add.s32 	%r101, %r4, 8;
	add.s32 	%r46, %r1, 8;
	mad.lo.s32 	%r47, %r96, %r46, %r3;
	add.s32 	%r100, %r47, %r2;
	mov.f32 	%f1491, 0f00000000;
	mov.b32 	%r99, 0;
$L__BB3_2:
	ld.param.u32 	%r97, [_Z16mySgemmV3AlignedPfS_S_iii_param_4];
	ld.param.u64 	%rd29, [_Z16mySgemmV3AlignedPfS_S_iii_param_1];
	ld.param.u64 	%rd28, [_Z16mySgemmV3AlignedPfS_S_iii_param_0];
	mul.wide.s32 	%rd10, %r101, 4;
	cvta.to.global.u64 	%rd11, %rd28;
	add.s64 	%rd12, %rd11, %rd10;
	add.s32 	%r99, %r99, 1;
	ld.global.nc.v4.f32 	{%f203, %f204, %f205, %f206}, [%rd12];
	cvta.to.global.u64 	%rd13, %rd29;
	mul.wide.s32 	%rd14, %r100, 4;
	add.s64 	%rd15, %rd13, %rd14;
	ld.global.nc.v4.f32 	{%f207, %f208, %f209, %f210}, [%rd15];
	shl.b32 	%r48, %r99, 12;
	and.b32  	%r49, %r48, 4096;
	xor.b32  	%r50, %r49, 4096;
	mov.u32 	%r51, _ZZ16mySgemmV3AlignedPfS_S_iiiE3s_a;
	add.s32 	%r52, %r51, %r50;
	mov.u32 	%r53, _ZZ16mySgemmV3AlignedPfS_S_iiiE3s_b;
	add.s32 	%r54, %r53, %r50;
	mov.u32 	%r55, %tid.y;
	shl.b32 	%r56, %r55, 4;
	add.s32 	%r57, %r52, %r56;
	ld.shared.v4.f32 	{%f211, %f212, %f213, %f214}, [%r57];
	ld.shared.v4.f32 	{%f215, %f216, %f217, %f218}, [%r57+256];
	mov.u32 	%r58, %tid.x;
	shl.b32 	%r59, %r58, 4;
	add.s32 	%r60, %r54, %r59;
	ld.shared.v4.f32 	{%f219, %f220, %f221, %f222}, [%r60];
	ld.shared.v4.f32 	{%f223, %f224, %f225, %f226}, [%r60+256];
	fma.rn.f32 	%f227, %f211, %f219, %f1554;
	fma.rn.f32 	%f228, %f211, %f220, %f1553;
	fma.rn.f32 	%f229, %f211, %f221, %f1552;
	fma.rn.f32 	%f230, %f211, %f222, %f1551;
	fma.rn.f32 	%f231, %f211, %f223, %f1550;
	fma.rn.f32 	%f232, %f211, %f224, %f1549;
	fma.rn.f32 	%f233, %f211, %f225, %f1548;
	fma.rn.f32 	%f234, %f211, %f226, %f1547;
	fma.rn.f32 	%f235, %f212, %f219, %f1546;
	fma.rn.f32 	%f236, %f212, %f220, %f1545;
	fma.rn.f32 	%f237, %f212, %f221, %f1544;
	fma.rn.f32 	%f238, %f212, %f222, %f1543;
	fma.rn.f32 	%f239, %f212, %f223, %f1542;
	fma.rn.f32 	%f240, %f212, %f224, %f1541;
	fma.rn.f32 	%f241, %f212, %f225, %f1540;
	fma.rn.f32 	%f242, %f212, %f226, %f1539;
	fma.rn.f32 	%f243, %f213, %f219, %f1538;
	fma.rn.f32 	%f244, %f213, %f220, %f1537;
	fma.rn.f32 	%f245, %f213, %f221, %f1536;
	fma.rn.f32 	%f246, %f213, %f222, %f1535;
	fma.rn.f32 	%f247, %f213, %f223, %f1534;
	fma.rn.f32 	%f248, %f213, %f224, %f1533;
	fma.rn.f32 	%f249, %f213, %f225, %f1532;
	fma.rn.f32 	%f250, %f213, %f226, %f1531;
	fma.rn.f32 	%f251, %f214, %f219, %f1530;
	fma.rn.f32 	%f252, %f214, %f220, %f1529;
	fma.rn.f32 	%f253, %f214, %f221, %f1528;
	fma.rn.f32 	%f254, %f214, %f222, %f1527;
	fma.rn.f32 	%f255, %f214, %f223, %f1526;
	fma.rn.f32 	%f256, %f214, %f224, %f1525;
	fma.rn.f32 	%f257, %f214, %f225, %f1524;
	fma.rn.f32 	%f258, %f214, %f226, %f1523;
	fma.rn.f32 	%f259, %f215, %f219, %f1522;
	fma.rn.f32 	%f260, %f215, %f220, %f1521;
	fma.rn.f32 	%f261, %f215, %f221, %f1520;
	fma.rn.f32 	%f262, %f215, %f222, %f1519;
	fma.rn.f32 	%f263, %f215, %f223, %f1518;
	fma.rn.f32 	%f264, %f215, %f224, %f1517;
	fma.rn.f32 	%f265, %f215, %f225, %f1516;
	fma.rn.f32 	%f266, %f215, %f226, %f1515;
	fma.rn.f32 	%f267, %f216, %f219, %f1514;
	fma.rn.f32 	%f268, %f216, %f220, %f1513;
	fma.rn.f32 	%f269, %f216, %f221, %f1512;
	fma.rn.f32 	%f270, %f216, %f222, %f1511;
	fma.rn.f32 	%f271, %f216, %f223, %f1510;
	fma.rn.f32 	%f272, %f216, %f224, %f1509;
	fma.rn.f32 	%f273, %f216, %f225, %f1508;
	fma.rn.f32 	%f274, %f216, %f226, %f1507;
	fma.rn.f32 	%f275, %f217, %f219, %f1506;
	fma.rn.f32 	%f276, %f217, %f220, %f1505;
	fma.rn.f32 	%f277, %f217, %f221, %f1504;
	fma.rn.f32 	%f278, %f217, %f222, %f1503;
	fma.rn.f32 	%f279, %f217, %f223, %f1502;
	fma.rn.f32 	%f280, %f217, %f224, %f1501;
	fma.rn.f32 	%f281, %f217, %f225, %f1500;
	fma.rn.f32 	%f282, %f217, %f226, %f1499;
	fma.rn.f32 	%f283, %f218, %f219, %f1498;
	fma.rn.f32 	%f284, %f218, %f220, %f1497;
	fma.rn.f32 	%f285, %f218, %f221, %f1496;
	fma.rn.f32 	%f286, %f218, %f222, %f1495;
	fma.rn.f32 	%f287, %f218, %f223, %f1494;
	fma.rn.f32 	%f288, %f218, %f224, %f1493;
	fma.rn.f32 	%f289, %f218, %f225, %f1492;
	fma.rn.f32 	%f290, %f218, %f226, %f1491;
	ld.shared.v4.f32 	{%f291, %f292, %f293, %f294}, [%r57+512];
	ld.shared.v4.f32 	{%f295, %f296, %f297, %f298}, [%r57+768];
	ld.shared.v4.f32 	{%f299, %f300, %f301, %f302}, [%r60+512];
	ld.shared.v4.f32 	{%f303, %f304, %f305, %f306}, [%r60+768];
	fma.rn.f32 	%f307, %f291, %f299, %f227;
	fma.rn.f32 	%f308, %f291, %f300, %f228;
	fma.rn.f32 	%f309, %f291, %f301, %f229;
	fma.rn.f32 	%f310, %f291, %f302, %f230;
	fma.rn.f32 	%f311, %f291, %f303, %f231;
	fma.rn.f32 	%f312, %f291, %f304, %f232;
	fma.rn.f32 	%f313, %f291, %f305, %f233;
	fma.rn.f32 	%f314, %f291, %f306, %f234;
	fma.rn.f32 	%f315, %f292, %f299, %f235;
	fma.rn.f32 	%f316, %f292, %f300, %f236;
	fma.rn.f32 	%f317, %f292, %f301, %f237;
	fma.rn.f32 	%f318, %f292, %f302, %f238;
	fma.rn.f32 	%f319, %f292, %f303, %f239;
	fma.rn.f32 	%f320, %f292, %f304, %f240;
	fma.rn.f32 	%f321, %f292, %f305, %f241;
	fma.rn.f32 	%f322, %f292, %f306, %f242;
	fma.rn.f32 	%f323, %f293, %f299, %f243;
	fma.rn.f32 	%f324, %f293, %f300, %f244;
	fma.rn.f32 	%f325, %f293, %f301, %f245;
	fma.rn.f32 	%f326, %f293, %f302, %f246;
	fma.rn.f32 	%f327, %f293, %f303, %f247;
	fma.rn.f32 	%f328, %f293, %f304, %f248;
	fma.rn.f32 	%f329, %f293, %f305, %f249;
	fma.rn.f32 	%f330, %f293, %f306, %f250;
	fma.rn.f32 	%f331, %f294, %f299, %f251;
	fma.rn.f32 	%f332, %f294, %f300, %f252;
	fma.rn.f32 	%f333, %f294, %f301, %f253;
	fma.rn.f32 	%f334, %f294, %f302, %f254;
	fma.rn.f32 	%f335, %f294, %f303, %f255;
	fma.rn.f32 	%f336, %f294, %f304, %f256;
	fma.rn.f32 	%f337, %f294, %f305, %f257;
	fma.rn.f32 	%f338, %f294, %f306, %f258;
	fma.rn.f32 	%f339, %f295, %f299, %f259;
	fma.rn.f32 	%f340, %f295, %f300, %f260;
	fma.rn.f32 	%f341, %f295, %f301, %f261;
	fma.rn.f32 	%f342, %f295, %f302, %f262;
	fma.rn.f32 	%f343, %f295, %f303, %f263;
	fma.rn.f32 	%f344, %f295, %f304, %f264;
	fma.rn.f32 	%f345, %f295, %f305, %f265;
	fma.rn.f32 	%f346, %f295, %f306, %f266;
	fma.rn.f32 	%f347, %f296, %f299, %f267;
	fma.rn.f32 	%f348, %f296, %f300, %f268;
	fma.rn.f32 	%f349, %f296, %f301, %f269;
	fma.rn.f32 	%f350, %f296, %f302, %f270;
	fma.rn.f32 	%f351, %f296, %f303, %f271;
	fma.rn.f32 	%f352, %f296, %f304, %f272;
	fma.rn.f32 	%f353, %f296, %f305, %f273;
	fma.rn.f32 	%f354, %f296, %f306, %f274;
	fma.rn.f32 	%f355, %f297, %f299, %f275;
	fma.rn.f32 	%f356, %f297, %f300, %f276;
	fma.rn.f32 	%f357, %f297, %f301, %f277;
	fma.rn.f32 	%f358, %f297, %f302, %f278;
	fma.rn.f32 	%f359, %f297, %f303, %f279;
	fma.rn.f32 	%f360, %f297, %f304, %f280;
	fma.rn.f32 	%f361, %f297, %f305, %f281;
	fma.rn.f32 	%f362, %f297, %f306, %f282;
	fma.rn.f32 	%f363, %f298, %f299, %f283;
	fma.rn.f32 	%f364, %f298, %f300, %f284;
	fma.rn.f32 	%f365, %f298, %f301, %f285;
	fma.rn.f32 	%f366, %f298, %f302, %f286;
	fma.rn.f32 	%f367, %f298, %f303, %f287;
	fma.rn.f32 	%f368, %f298, %f304, %f288;
	fma.rn.f32 	%f369, %f298, %f305, %f289;
	fma.rn.f32 	%f370, %f298, %f306, %f290;
	ld.shared.v4.f32 	{%f371, %f372, %f373, %f374}, [%r57+1024];
	ld.shared.v4.f32 	{%f375, %f376, %f377, %f378}, [%r57+1280];
	ld.shared.v4.f32 	{%f379, %f380, %f381, %f382}, [%r60+1024];
	ld.shared.v4.f32 	{%f383, %f384, %f385, %f386}, [%r60+1280];
	fma.rn.f32 	%f387, %f371, %f379, %f307;
	fma.rn.f32 	%f388, %f371, %f380, %f308;
	fma.rn.f32 	%f389, %f371, %f381, %f309;
	fma.rn.f32 	%f390, %f371, %f382, %f310;
	fma.rn.f32 	%f391, %f371, %f383, %f311;
	fma.rn.f32 	%f392, %f371, %f384, %f312;
	fma.rn.f32 	%f393, %f371, %f385, %f313;
	fma.rn.f32 	%f394, %f371, %f386, %f314;
	fma.rn.f32 	%f395, %f372, %f379, %f315;
	fma.rn.f32 	%f396, %f372, %f380, %f316;
	fma.rn.f32 	%f397, %f372, %f381, %f317;
	fma.rn.f32 	%f398, %f372, %f382, %f318;
	fma.rn.f32 	%f399, %f372, %f383, %f319;
	fma.rn.f32 	%f400, %f372, %f384, %f320;
	fma.rn.f32 	%f401, %f372, %f385, %f321;
	fma.rn.f32 	%f402, %f372, %f386, %f322;
	fma.rn.f32 	%f403, %f373, %f379, %f323;
	fma.rn.f32 	%f404, %f373, %f380, %f324;
	fma.rn.f32 	%f405, %f373, %f381, %f325;
	fma.rn.f32 	%f406, %f373, %f382, %f326;
	fma.rn.f32 	%f407, %f373, %f383, %f327;
	fma.rn.f32 	%f408, %f373, %f384, %f328;
	fma.rn.f32 	%f409, %f373, %f385, %f329;
	fma.rn.f32 	%f410, %f373, %f386, %f330;
	fma.rn.f32 	%f411, %f374, %f379, %f331;
	fma.rn.f32 	%f412, %f374, %f380, %f332;
	fma.rn.f32 	%f413, %f374, %f381, %f333;
	fma.rn.f32 	%f414, %f374, %f382, %f334;
	fma.rn.f32 	%f415, %f374, %f383, %f335;
	fma.rn.f32 	%f416, %f374, %f384, %f336;
	fma.rn.f32 	%f417, %f374, %f385, %f337;
	fma.rn.f32 	%f418, %f374, %f386, %f338;
	fma.rn.f32 	%f419, %f375, %f379, %f339;
	fma.rn.f32 	%f420, %f375, %f380, %f340;
	fma.rn.f32 	%f421, %f375, %f381, %f341;
	fma.rn.f32 	%f422, %f375, %f382, %f342;
	fma.rn.f32 	%f423, %f375, %f383, %f343;
	fma.rn.f32 	%f424, %f375, %f384, %f344;
	fma.rn.f32 	%f425, %f375, %f385, %f345;
	fma.rn.f32 	%f426, %f375, %f386, %f346;
	fma.rn.f32 	%f427, %f376, %f379, %f347;
	fma.rn.f32 	%f428, %f376, %f380, %f348;
	fma.rn.f32 	%f429, %f376, %f381, %f349;
	fma.rn.f32 	%f430, %f376, %f382, %f350;
	fma.rn.f32 	%f431, %f376, %f383, %f351;
	fma.rn.f32 	%f432, %f376, %f384, %f352;
	fma.rn.f32 	%f433, %f376, %f385, %f353;
	fma.rn.f32 	%f434, %f376, %f386, %f354;
	fma.rn.f32 	%f435, %f377, %f379, %f355;
	fma.rn.f32 	%f436, %f377, %f380, %f356;
	fma.rn.f32 	%f437, %f377, %f381, %f357;
	fma.rn.f32 	%f438, %f377, %f382, %f358;
	fma.rn.f32 	%f439, %f377, %f383, %f359;
	fma.rn.f32 	%f440, %f377, %f384, %f360;
	fma.rn.f32 	%f441, %f377, %f385, %f361;
	fma.rn.f32 	%f442, %f377, %f386, %f362;
	fma.rn.f32 	%f443, %f378, %f379, %f363;
	fma.rn.f32 	%f444, %f378, %f380, %f364;
	fma.rn.f32 	%f445, %f378, %f381, %f365;
	fma.rn.f32 	%f446, %f378, %f382, %f366;
	fma.rn.f32 	%f447, %f378, %f383, %f367;
	fma.rn.f32 	%f448, %f378, %f384, %f368;
	fma.rn.f32 	%f449, %f378, %f385, %f369;
	fma.rn.f32 	%f450, %f378, %f386, %f370;
	ld.shared.v4.f32 	{%f451, %f452, %f453, %f454}, [%r57+1536];
	ld.shared.v4.f32 	{%f455, %f456, %f457, %f458}, [%r57+1792];
	ld.shared.v4.f32 	{%f459, %f460, %f461, %f462}, [%r60+1536];
	ld.shared.v4.f32 	{%f463, %f464, %f465, %f466}, [%r60+1792];
	fma.rn.f32 	%f467, %f451, %f459, %f387;
	fma.rn.f32 	%f468, %f451, %f460, %f388;
	fma.rn.f32 	%f469, %f451, %f461, %f389;
	fma.rn.f32 	%f470, %f451, %f462, %f390;
	fma.rn.f32 	%f471, %f451, %f463, %f391;
	fma.rn.f32 	%f472, %f451, %f464, %f392;
	fma.rn.f32 	%f473, %f451, %f465, %f393;
	fma.rn.f32 	%f474, %f451, %f466, %f394;
	fma.rn.f32 	%f475, %f452, %f459, %f395;
	fma.rn.f32 	%f476, %f452, %f460, %f396;
	fma.rn.f32 	%f477, %f452, %f461, %f397;
	fma.rn.f32 	%f478, %f452, %f462, %f398;
	fma.rn.f32 	%f479, %f452, %f463, %f399;
	fma.rn.f32 	%f480, %f452, %f464, %f400;
	fma.rn.f32 	%f481, %f452, %f465, %f401;
	fma.rn.f32 	%f482, %f452, %f466, %f402;
	fma.rn.f32 	%f483, %f453, %f459, %f403;
	fma.rn.f32 	%f484, %f453, %f460, %f404;
	fma.rn.f32 	%f485, %f453, %f461, %f405;
	fma.rn.f32 	%f486, %f453, %f462, %f406;
	fma.rn.f32 	%f487, %f453, %f463, %f407;
	fma.rn.f32 	%f488, %f453, %f464, %f408;
	fma.rn.f32 	%f489, %f453, %f465, %f409;
	fma.rn.f32 	%f490, %f453, %f466, %f410;
	fma.rn.f32 	%f491, %f454, %f459, %f411;
	fma.rn.f32 	%f492, %f454, %f460, %f412;
	fma.rn.f32 	%f493, %f454, %f461, %f413;
	fma.rn.f32 	%f494, %f454, %f462, %f414;
	fma.rn.f32 	%f495, %f454, %f463, %f415;
	fma.rn.f32 	%f496, %f454, %f464, %f416;
	fma.rn.f32 	%f497, %f454, %f465, %f417;
	fma.rn.f32 	%f498, %f454, %f466, %f418;
	fma.rn.f32 	%f499, %f455, %f459, %f419;
	fma.rn.f32 	%f500, %f455, %f460, %f420;
	fma.rn.f32 	%f501, %f455, %f461, %f421;
	fma.rn.f32 	%f502, %f455, %f462, %f422;
	fma.rn.f32 	%f503, %f455, %f463, %f423;
	fma.rn.f32 	%f504, %f455, %f464, %f424;
	fma.rn.f32 	%f505, %f455, %f465, %f425;
	fma.rn.f32 	%f506, %f455, %f466, %f426;
	fma.rn.f32 	%f507, %f456, %f459, %f427;
	fma.rn.f32 	%f508, %f456, %f460, %f428;
	fma.rn.f32 	%f509, %f456, %f461, %f429;
	fma.rn.f32 	%f510, %f456, %f462, %f430;
	fma.rn.f32 	%f511, %f456, %f463, %f431;
	fma.rn.f32 	%f512, %f456, %f464, %f432;
	fma.rn.f32 	%f513, %f456, %f465, %f433;
	fma.rn.f32 	%f514, %f456, %f466, %f434;
	fma.rn.f32 	%f515, %f457, %f459, %f435;
	fma.rn.f32 	%f516, %f457, %f460, %f436;
	fma.rn.f32 	%f517, %f457, %f461, %f437;
	fma.rn.f32 	%f518, %f457, %f462, %f438;
	fma.rn.f32 	%f519, %f457, %f463, %f439;
	fma.rn.f32 	%f520, %f457, %f464, %f440;
	fma.rn.f32 	%f521, %f457, %f465, %f441;
	fma.rn.f32 	%f522, %f457, %f466, %f442;
	fma.rn.f32 	%f523, %f458, %f459, %f443;
	fma.rn.f32 	%f524, %f458, %f460, %f444;
	fma.rn.f32 	%f525, %f458, %f461, %f445;
	fma.rn.f32 	%f526, %f458, %f462, %f446;
	fma.rn.f32 	%f527, %f458, %f463, %f447;
	fma.rn.f32 	%f528, %f458, %f464, %f448;
	fma.rn.f32 	%f529, %f458, %f465, %f449;
	fma.rn.f32 	%f530, %f458, %f466, %f450;
	ld.shared.v4.f32 	{%f531, %f532, %f533, %f534}, [%r57+2048];
	ld.shared.v4.f32 	{%f535, %f536, %f537, %f538}, [%r57+2304];
	ld.shared.v4.f32 	{%f539, %f540, %f541, %f542}, [%r60+2048];
	ld.shared.v4.f32 	{%f543, %f544, %f545, %f546}, [%r60+2304];
	fma.rn.f32 	%f547, %f531, %f539, %f467;
	fma.rn.f32 	%f548, %f531, %f540, %f468;
	fma.rn.f32 	%f549, %f531, %f541, %f469;
	fma.rn.f32 	%f550, %f531, %f542, %f470;
	fma.rn.f32 	%f551, %f531, %f543, %f471;
	fma.rn.f32 	%f552, %f531, %f544, %f472;
	fma.rn.f32 	%f553, %f531, %f545, %f473;
	fma.rn.f32 	%f554, %f531, %f546, %f474;
	fma.rn.f32 	%f555, %f532, %f539, %f475;
	fma.rn.f32 	%f556, %f532, %f540, %f476;
	fma.rn.f32 	%f557, %f532, %f541, %f477;
	fma.rn.f32 	%f558, %f532, %f542, %f478;
	fma.rn.f32 	%f559, %f532, %f543, %f479;
	fma.rn.f32 	%f560, %f532, %f544, %f480;
	fma.rn.f32 	%f561, %f532, %f545, %f481;
	fma.rn.f32 	%f562, %f532, %f546, %f482;
	fma.rn.f32 	%f563, %f533, %f539, %f483;
	fma.rn.f32 	%f564, %f533, %f540, %f484;
	fma.rn.f32 	%f565, %f533, %f541, %f485;
	fma.rn.f32 	%f566, %f533, %f542, %f486;
	fma.rn.f32 	%f567, %f533, %f543, %f487;
	fma.rn.f32 	%f568, %f533, %f544, %f488;
	fma.rn.f32 	%f569, %f533, %f545, %f489;
	fma.rn.f32 	%f570, %f533, %f546, %f490;
	fma.rn.f32 	%f571, %f534, %f539, %f491;
	fma.rn.f32 	%f572, %f534, %f540, %f492;
	fma.rn.f32 	%f573, %f534, %f541, %f493;
	fma.rn.f32 	%f574, %f534, %f542, %f494;
	fma.rn.f32 	%f575, %f534, %f543, %f495;
	fma.rn.f32 	%f576, %f534, %f544, %f496;
	fma.rn.f32 	%f577, %f534, %f545, %f497;
	fma.rn.f32 	%f578, %f534, %f546, %f498;
	fma.rn.f32 	%f579, %f535, %f539, %f499;
	fma.rn.f32 	%f580, %f535, %f540, %f500;
	fma.rn.f32 	%f581, %f535, %f541, %f501;
	fma.rn.f32 	%f582, %f535, %f542, %f502;
	fma.rn.f32 	%f583, %f535, %f543, %f503;
	fma.rn.f32 	%f584, %f535, %f544, %f504;
	fma.rn.f32 	%f585, %f535, %f545, %f505;
	fma.rn.f32 	%f586, %f535, %f546, %f506;
	fma.rn.f32 	%f587, %f536, %f539, %f507;
	fma.rn.f32 	%f588, %f536, %f540, %f508;
	fma.rn.f32 	%f589, %f536, %f541, %f509;
	fma.rn.f32 	%f590, %f536, %f542, %f510;
	fma.rn.f32 	%f591, %f536, %f543, %f511;
	fma.rn.f32 	%f592, %f536, %f544, %f512;
	fma.rn.f32 	%f593, %f536, %f545, %f513;
	fma.rn.f32 	%f594, %f536, %f546, %f514;
	fma.rn.f32 	%f595, %f537, %f539, %f515;
	fma.rn.f32 	%f596, %f537, %f540, %f516;
	fma.rn.f32 	%f597, %f537, %f541, %f517;
	fma.rn.f32 	%f598, %f537, %f542, %f518;
	fma.rn.f32 	%f599, %f537, %f543, %f519;
	fma.rn.f32 	%f600, %f537, %f544, %f520;
	fma.rn.f32 	%f601, %f537, %f545, %f521;
	fma.rn.f32 	%f602, %f537, %f546, %f522;
	fma.rn.f32 	%f603, %f538, %f539, %f523;
	fma.rn.f32 	%f604, %f538, %f540, %f524;
	fma.rn.f32 	%f605, %f538, %f541, %f525;
	fma.rn.f32 	%f606, %f538, %f542, %f526;
	fma.rn.f32 	%f607, %f538, %f543, %f527;
	fma.rn.f32 	%f608, %f538, %f544, %f528;
	fma.rn.f32 	%f609, %f538, %f545, %f529;
	fma.rn.f32 	%f610, %f538, %f546, %f530;
	ld.shared.v4.f32 	{%f611, %f612, %f613, %f614}, [%r57+2560];
	ld.shared.v4.f32 	{%f615, %f616, %f617, %f618}, [%r57+2816];
	ld.shared.v4.f32 	{%f619, %f620, %f621, %f622}, [%r60+2560];
	ld.shared.v4.f32 	{%f623, %f624, %f625, %f626}, [%r60+2816];
	fma.rn.f32 	%f627, %f611, %f619, %f547;
	fma.rn.f32 	%f628, %f611, %f620, %f548;
	fma.rn.f32 	%f629, %f611, %f621, %f549;
	fma.rn.f32 	%f630, %f611, %f622, %f550;
	fma.rn.f32 	%f631, %f611, %f623, %f551;
	fma.rn.f32 	%f632, %f611, %f624, %f552;
	fma.rn.f32 	%f633, %f611, %f625, %f553;
	fma.rn.f32 	%f634, %f611, %f626, %f554;
	fma.rn.f32 	%f635, %f612, %f619, %f555;
	fma.rn.f32 	%f636, %f612, %f620, %f556;
	fma.rn.f32 	%f637, %f612, %f621, %f557;
	fma.rn.f32 	%f638, %f612, %f622, %f558;
	fma.rn.f32 	%f639, %f612, %f623, %f559;
	fma.rn.f32 	%f640, %f612, %f624, %f560;
	fma.rn.f32 	%f641, %f612, %f625, %f561;
	fma.rn.f32 	%f642, %f612, %f626, %f562;
	fma.rn.f32 	%f643, %f613, %f619, %f563;
	fma.rn.f32 	%f644, %f613, %f620, %f564;
	fma.rn.f32 	%f645, %f613, %f621, %f565;
	fma.rn.f32 	%f646, %f613, %f622, %f566;
	fma.rn.f32 	%f647, %f613, %f623, %f567;
	fma.rn.f32 	%f648, %f613, %f624, %f568;
	fma.rn.f32 	%f649, %f613, %f625, %f569;
	fma.rn.f32 	%f650, %f613, %f626, %f570;
	fma.rn.f32 	%f651, %f614, %f619, %f571;
	fma.rn.f32 	%f652, %f614, %f620, %f572;
	fma.rn.f32 	%f653, %f614, %f621, %f573;
	fma.rn.f32 	%f654, %f614, %f622, %f574;
	fma.rn.f32 	%f655, %f614, %f623, %f575;
	fma.rn.f32 	%f656, %f614, %f624, %f576;
	fma.rn.f32 	%f657, %f614, %f625, %f577;
	fma.rn.f32 	%f658, %f614, %f626, %f578;
	fma.rn.f32 	%f659, %f615, %f619, %f579;
	fma.rn.f32 	%f660, %f615, %f620, %f580;
	fma.rn.f32 	%f661, %f615, %f621, %f581;
	fma.rn.f32 	%f662, %f615, %f622, %f582;
	fma.rn.f32 	%f663, %f615, %f623, %f583;
	fma.rn.f32 	%f664, %f615, %f624, %f584;
	fma.rn.f32 	%f665, %f615, %f625, %f585;
	fma.rn.f32 	%f666, %f615, %f626, %f586;
	fma.rn.f32 	%f667, %f616, %f619, %f587;
	fma.rn.f32 	%f668, %f616, %f620, %f588;
	fma.rn.f32 	%f669, %f616, %f621, %f589;
	fma.rn.f32 	%f670, %f616, %f622, %f590;
	fma.rn.f32 	%f671, %f616, %f623, %f591;
	fma.rn.f32 	%f672, %f616, %f624, %f592;
	fma.rn.f32 	%f673, %f616, %f625, %f593;
	fma.rn.f32 	%f674, %f616, %f626, %f594;
	fma.rn.f32 	%f675, %f617, %f619, %f595;
	fma.rn.f32 	%f676, %f617, %f620, %f596;
	fma.rn.f32 	%f677, %f617, %f621, %f597;
	fma.rn.f32 	%f678, %f617, %f622, %f598;
	fma.rn.f32 	%f679, %f617, %f623, %f599;
	fma.rn.f32 	%f680, %f617, %f624, %f600;
	fma.rn.f32 	%f681, %f617, %f625, %f601;
	fma.rn.f32 	%f682, %f617, %f626, %f602;
	fma.rn.f32 	%f683, %f618, %f619, %f603;
	fma.rn.f32 	%f684, %f618, %f620, %f604;
	fma.rn.f32 	%f685, %f618, %f621, %f605;
	fma.rn.f32 	%f686, %f618, %f622, %f606;
	fma.rn.f32 	%f687, %f618, %f623, %f607;
	fma.rn.f32 	%f688, %f618, %f624, %f608;
	fma.rn.f32 	%f689, %f618, %f625, %f609;
	fma.rn.f32 	%f690, %f618, %f626, %f610;
	ld.shared.v4.f32 	{%f691, %f692, %f693, %f694}, [%r57+3072];
	ld.shared.v4.f32 	{%f695, %f696, %f697, %f698}, [%r57+3328];
	ld.shared.v4.f32 	{%f699, %f700, %f701, %f702}, [%r60+3072];
	ld.shared.v4.f32 	{%f703, %f704, %f705, %f706}, [%r60+3328];
	fma.rn.f32 	%f707, %f691, %f699, %f627;
	fma.rn.f32 	%f708, %f691, %f700, %f628;
	fma.rn.f32 	%f709, %f691, %f701, %f629;
	fma.rn.f32 	%f710, %f691, %f702, %f630;
	fma.rn.f32 	%f711, %f691, %f703, %f631;
	fma.rn.f32 	%f712, %f691, %f704, %f632;
	fma.rn.f32 	%f713, %f691, %f705, %f633;
	fma.rn.f32 	%f714, %f691, %f706, %f634;
	fma.rn.f32 	%f715, %f692, %f699, %f635;
	fma.rn.f32 	%f716, %f692, %f700, %f636;
	fma.rn.f32 	%f717, %f692, %f701, %f637;
	fma.rn.f32 	%f718, %f692, %f702, %f638;
	fma.rn.f32 	%f719, %f692, %f703, %f639;
	fma.rn.f32 	%f720, %f692, %f704, %f640;
	fma.rn.f32 	%f721, %f692, %f705, %f641;
	fma.rn.f32 	%f722, %f692, %f706, %f642;
	fma.rn.f32 	%f723, %f693, %f699, %f643;
	fma.rn.f32 	%f724, %f693, %f700, %f644;
	fma.rn.f32 	%f725, %f693, %f701, %f645;
	fma.rn.f32 	%f726, %f693, %f702, %f646;
	fma.rn.f32 	%f727, %f693, %f703, %f647;
	fma.rn.f32 	%f728, %f693, %f704, %f648;
	fma.rn.f32 	%f729, %f693, %f705, %f649;
	fma.rn.f32 	%f730, %f693, %f706, %f650;
	fma.rn.f32 	%f731, %f694, %f699, %f651;
	fma.rn.f32 	%f732, %f694, %f700, %f652;
	fma.rn.f32 	%f733, %f694, %f701, %f653;
	fma.rn.f32 	%f734, %f694, %f702, %f654;
	fma.rn.f32 	%f735, %f694, %f703, %f655;
	fma.rn.f32 	%f736, %f694, %f704, %f656;
	fma.rn.f32 	%f737, %f694, %f705, %f657;
	fma.rn.f32 	%f738, %f694, %f706, %f658;
	fma.rn.f32 	%f739, %f695, %f699, %f659;
	fma.rn.f32 	%f740, %f695, %f700, %f660;
	fma.rn.f32 	%f741, %f695, %f701, %f661;
	fma.rn.f32 	%f742, %f695, %f702, %f662;
	fma.rn.f32 	%f743, %f695, %f703, %f663;
	fma.rn.f32 	%f744, %f695, %f704, %f664;
	fma.rn.f32 	%f745, %f695, %f705, %f665;
	fma.rn.f32 	%f746, %f695, %f706, %f666;
	fma.rn.f32 	%f747, %f696, %f699, %f667;
	fma.rn.f32 	%f748, %f696, %f700, %f668;
	fma.rn.f32 	%f749, %f696, %f701, %f669;
	fma.rn.f32 	%f750, %f696, %f702, %f670;
	fma.rn.f32 	%f751, %f696, %f703, %f671;
	fma.rn.f32 	%f752, %f696, %f704, %f672;
	fma.rn.f32 	%f753, %f696, %f705, %f673;
	fma.rn.f32 	%f754, %f696, %f706, %f674;
	fma.rn.f32 	%f755, %f697, %f699, %f675;
	fma.rn.f32 	%f756, %f697, %f700, %f676;
	fma.rn.f32 	%f757, %f697, %f701, %f677;
	fma.rn.f32 	%f758, %f697, %f702, %f678;
	fma.rn.f32 	%f759, %f697, %f703, %f679;
	fma.rn.f32 	%f760, %f697, %f704, %f680;
	fma.rn.f32 	%f761, %f697, %f705, %f681;
	fma.rn.f32 	%f762, %f697, %f706, %f682;
	fma.rn.f32 	%f763, %f698, %f699, %f683;
	fma.rn.f32 	%f764, %f698, %f700, %f684;
	fma.rn.f32 	%f765, %f698, %f701, %f685;
	fma.rn.f32 	%f766, %f698, %f702, %f686;
	fma.rn.f32 	%f767, %f698, %f703, %f687;
	fma.rn.f32 	%f768, %f698, %f704, %f688;
	fma.rn.f32 	%f769, %f698, %f705, %f689;
	fma.rn.f32 	%f770, %f698, %f706, %f690;
	ld.shared.v4.f32 	{%f771, %f772, %f773, %f774}, [%r57+3584];
	ld.shared.v4.f32 	{%f775, %f776, %f777, %f778}, [%r57+3840];
	ld.shared.v4.f32 	{%f779, %f780, %f781, %f782}, [%r60+3584];
	ld.shared.v4.f32 	{%f783, %f784, %f785, %f786}, [%r60+3840];
	fma.rn.f32 	%f1554, %f771, %f779, %f707;
	fma.rn.f32 	%f1553, %f771, %f780, %f708;
	fma.rn.f32 	%f1552, %f771, %f781, %f709;
	fma.rn.f32 	%f1551, %f771, %f782, %f710;
	fma.rn.f32 	%f1550, %f771, %f783, %f711;
	fma.rn.f32 	%f1549, %f771, %f784, %f712;
	fma.rn.f32 	%f1548, %f771, %f785, %f713;
	fma.rn.f32 	%f1547, %f771, %f786, %f714;
	fma.rn.f32 	%f1546, %f772, %f779, %f715;
	fma.rn.f32 	%f1545, %f772, %f780, %f716;
	fma.rn.f32 	%f1544, %f772, %f781, %f717;
	fma.rn.f32 	%f1543, %f772, %f782, %f718;
	fma.rn.f32 	%f1542, %f772, %f783, %f719;
	fma.rn.f32 	%f1541, %f772, %f784, %f720;
	fma.rn.f32 	%f1540, %f772, %f785, %f721;
	fma.rn.f32 	%f1539, %f772, %f786, %f722;
	fma.rn.f32 	%f1538, %f773, %f779, %f723;
	fma.rn.f32 	%f1537, %f773, %f780, %f724;
	fma.rn.f32 	%f1536, %f773, %f781, %f725;
	fma.rn.f32 	%f1535, %f773, %f782, %f726;
	fma.rn.f32 	%f1534, %f773, %f783, %f727;
	fma.rn.f32 	%f1533, %f773, %f784, %f728;
	fma.rn.f32 	%f1532, %f773, %f785, %f729;
	fma.rn.f32 	%f1531, %f773, %f786, %f730;
	fma.rn.f32 	%f1530, %f774, %f779, %f731;
	fma.rn.f32 	%f1529, %f774, %f780, %f732;
	fma.rn.f32 	%f1528, %f774, %f781, %f733;
	fma.rn.f32 	%f1527, %f774, %f782, %f734;
	fma.rn.f32 	%f1526, %f774, %f783, %f735;
	fma.rn.f32 	%f1525, %f774, %f784, %f736;
	fma.rn.f32 	%f1524, %f774, %f785, %f737;
	fma.rn.f32 	%f1523, %f774, %f786, %f738;
	fma.rn.f32 	%f1522, %f775, %f779, %f739;
	fma.rn.f32 	%f1521, %f775, %f780, %f740;
	fma.rn.f32 	%f1520, %f775, %f781, %f741;
	fma.rn.f32 	%f1519, %f775, %f782, %f742;
	fma.rn.f32 	%f1518, %f775, %f783, %f743;
	fma.rn.f32 	%f1517, %f775, %f784, %f744;
	fma.rn.f32 	%f1516, %f775, %f785, %f745;
	fma.rn.f32 	%f1515, %f775, %f786, %f746;
	fma.rn.f32 	%f1514, %f776, %f779, %f747;
	fma.rn.f32 	%f1513, %f776, %f780, %f748;
	fma.rn.f32 	%f1512, %f776, %f781, %f749;
	fma.rn.f32 	%f1511, %f776, %f782, %f750;
	fma.rn.f32 	%f1510, %f776, %f783, %f751;
	fma.rn.f32 	%f1509, %f776, %f784, %f752;
	fma.rn.f32 	%f1508, %f776, %f785, %f753;
	fma.rn.f32 	%f1507, %f776, %f786, %f754;
	fma.rn.f32 	%f1506, %f777, %f779, %f755;
	fma.rn.f32 	%f1505, %f777, %f780, %f756;
	fma.rn.f32 	%f1504, %f777, %f781, %f757;
	fma.rn.f32 	%f1503, %f777, %f782, %f758;
	fma.rn.f32 	%f1502, %f777, %f783, %f759;
	fma.rn.f32 	%f1501, %f777, %f784, %f760;
	fma.rn.f32 	%f1500, %f777, %f785, %f761;
	fma.rn.f32 	%f1499, %f777, %f786, %f762;
	fma.rn.f32 	%f1498, %f778, %f779, %f763;
	fma.rn.f32 	%f1497, %f778, %f780, %f764;
	fma.rn.f32 	%f1496, %f778, %f781, %f765;
	fma.rn.f32 	%f1495, %f778, %f782, %f766;
	fma.rn.f32 	%f1494, %f778, %f783, %f767;
	fma.rn.f32 	%f1493, %f778, %f784, %f768;
	fma.rn.f32 	%f1492, %f778, %f785, %f769;
	fma.rn.f32 	%f1491, %f778, %f786, %f770;
	add.s32 	%r61, %r51, %r49;
	mov.u32 	%r62, %ntid.x;
	mad.lo.s32 	%r63, %r55, %r62, %r58;
	shl.b32 	%r64, %r63, 11;
	and.b32  	%r65, %r64, 2048;
	add.s32 	%r66, %r61, %r65;
	shl.b32 	%r67, %r63, 1;
	and.b32  	%r68, %r67, -4;
	add.s32 	%r69, %r66, %r68;
	st.shared.f32 	[%r69], %f203;
	st.shared.f32 	[%r69+512], %f204;
	st.shared.f32 	[%r69+1024], %f205;
	st.shared.f32 	[%r69+1536], %f206;
	shl.b32 	%r70, %r63, 4;
	and.b32  	%r71, %r70, -512;
	add.s32 	%r72, %r53, %r71;
	and.b32  	%r73, %r70, 496;
	add.s32 	%r74, %r72, %r73;
	add.s32 	%r75, %r74, %r49;
	st.shared.v4.f32 	[%r75], {%f207, %f208, %f209, %f210};
	bar.sync 	0;
	add.s32 	%r102, %r102, 1;
	add.s32 	%r101, %r101, 8;
	shl.b32 	%r76, %r97, 3;
	add.s32 	%r100, %r100, %r76;
	setp.eq.s32 	%p2, %r102, -1;
	@%p2 bra 	$L__BB3_3;
	bra.uni 	$L__BB3_2;
$L__BB3_3:
	ld.param.u32 	%r98, [_Z16mySgemmV3AlignedPfS_S_iii_param_4];
	ld.param.u64 	%rd30, [_Z16mySgemmV3AlignedPfS_S_iii_param_2];
	cvta.to.global.u64 	%rd16, %rd30;
	mov.u32 	%r77, %tid.y;
	shl.b32 	%r78, %r77, 2;
	mov.u32 	%r79, %tid.x;
	shl.b32 	%r80, %r79, 2;
	shl.b32 	%r81, %r77, 4;
	mov.u32 	%r82, _ZZ16mySgemmV3AlignedPfS_S_iiiE3s_a;
	add.s32 	%r83, %r81, %r82;
	ld.shared.v4.f32 	{%f787, %f788, %f789, %f790}, [%r83+4096];
	ld.shared.v4.f32 	{%f791, %f792, %f793, %f794}, [%r83+4352];
	shl.b32 	%r84, %r79, 4;
	mov.u32 	%r85, _ZZ16mySgemmV3AlignedPfS_S_iiiE3s_b;
	add.s32 	%r86, %r84, %r85;
	ld.shared.v4.f32 	{%f795, %f796, %f797, %f798}, [%r86+4096];
	ld.shared.v4.f32 	{%f799, %f800, %f801, %f802}, [%r86+4352];
	fma.rn.f32 	%f803, %f787, %f795, %f1554;
	fma.rn.f32 	%f804, %f787, %f796, %f1553;
	fma.rn.f32 	%f805, %f787, %f797, %f1552;
	fma.rn.f32 	%f806, %f787, %f798, %f1551;
	fma.rn.f32 	%f807, %f787, %f799, %f1550;
	fma.rn.f32 	%f808, %f787, %f800, %f1549;
	fma.rn.f32 	%f809, %f787, %f801, %f1548;
	fma.rn.f32 	%f810, %f787, %f802, %f1547;
	fma.rn.f32 	%f811, %f788, %f795, %f1546;
	fma.rn.f32 	%f812, %f788, %f796, %f1545;
	fma.rn.f32 	%f813, %f788, %f797, %f1544;
	fma.rn.f32 	%f814, %f788, %f798, %f1543;
	fma.rn.f32 	%f815, %f788, %f799, %f1542;
	fma.rn.f32 	%f816, %f788, %f800, %f1541;
	fma.rn.f32 	%f817, %f788, %f801, %f1540;
	fma.rn.f32 	%f818, %f788, %f802, %f1539;
	fma.rn.f32 	%f819, %f789, %f795, %f1538;
	fma.rn.f32 	%f820, %f789, %f796, %f1537;
	fma.rn.f32 	%f821, %f789, %f797, %f1536;
	fma.rn.f32 	%f822, %f789, %f798, %f1535;
	fma.rn.f32 	%f823, %f789, %f799, %f1534;
	fma.rn.f32 	%f824, %f789, %f800, %f1533;
	fma.rn.f32 	%f825, %f789, %f801, %f1532;
	fma.rn.f32 	%f826, %f789, %f802, %f1531;
	fma.rn.f32 	%f827, %f790, %f795, %f1530;
	fma.rn.f32 	%f828, %f790, %f796, %f1529;
	fma.rn.f32 	%f829, %f790, %f797, %f1528;
	fma.rn.f32 	%f830, %f790, %f798, %f1527;
	fma.rn.f32 	%f831, %f790, %f799, %f1526;
	fma.rn.f32 	%f832, %f790, %f800, %f1525;
	fma.rn.f32 	%f833, %f790, %f801, %f1524;
	fma.rn.f32 	%f834, %f790, %f802, %f1523;
	fma.rn.f32 	%f835, %f791, %f795, %f1522;
	fma.rn.f32 	%f836, %f791, %f796, %f1521;
	fma.rn.f32 	%f837, %f791, %f797, %f1520;
	fma.rn.f32 	%f838, %f791, %f798, %f1519;
	fma.rn.f32 	%f839, %f791, %f799, %f1518;
	fma.rn.f32 	%f840, %f791, %f800, %f1517;
	fma.rn.f32 	%f841, %f791, %f801, %f1516;
	fma.rn.f32 	%f842, %f791, %f802, %f1515;
	fma.rn.f32 	%f843, %f792, %f795, %f1514;
	fma.rn.f32 	%f844, %f792, %f796, %f1513;
	fma.rn.f32 	%f845, %f792, %f797, %f1512;
	fma.rn.f32 	%f846, %f792, %f798, %f1511;
	fma.rn.f32 	%f847, %f792, %f799, %f1510;
	fma.rn.f32 	%f848, %f792, %f800, %f1509;
	fma.rn.f32 	%f849, %f792, %f801, %f1508;
	fma.rn.f32 	%f850, %f792, %f802, %f1507;
	fma.rn.f32 	%f851, %f793, %f795, %f1506;
	fma.rn.f32 	%f852, %f793, %f796, %f1505;
	fma.rn.f32 	%f853, %f793, %f797, %f1504;
	fma.rn.f32 	%f854, %f793, %f798, %f1503;
	fma.rn.f32 	%f855, %f793, %f799, %f1502;
	fma.rn.f32 	%f856, %f793, %f800, %f1501;
	fma.rn.f32 	%f857, %f793, %f801, %f1500;
	fma.rn.f32 	%f858, %f793, %f802, %f1499;
	fma.rn.f32 	%f859, %f794, %f795, %f1498;
	fma.rn.f32 	%f860, %f794, %f796, %f1497;
	fma.rn.f32 	%f861, %f794, %f797, %f1496;
	fma.rn.f32 	%f862, %f794, %f798, %f1495;
	fma.rn.f32 	%f863, %f794, %f799, %f1494;
	fma.rn.f32 	%f864, %f794, %f800, %f1493;
	fma.rn.f32 	%f865, %f794, %f801, %f1492;
	fma.rn.f32 	%f866, %f794, %f802, %f1491;
	ld.shared.v4.f32 	{%f867, %f868, %f869, %f870}, [%r83+4608];
	ld.shared.v4.f32 	{%f871, %f872, %f873, %f874}, [%r83+4864];
	ld.shared.v4.f32 	{%f875, %f876, %f877, %f878}, [%r86+4608];
	ld.shared.v4.f32 	{%f879, %f880, %f881, %f882}, [%r86+4864];
	fma.rn.f32 	%f883, %f867, %f875, %f803;
	fma.rn.f32 	%f884, %f867, %f876, %f804;
	fma.rn.f32 	%f885, %f867, %f877, %f805;
	fma.rn.f32 	%f886, %f867, %f878, %f806;
	fma.rn.f32 	%f887, %f867, %f879, %f807;
	fma.rn.f32 	%f888, %f867, %f880, %f808;
	fma.rn.f32 	%f889, %f867, %f881, %f809;
	fma.rn.f32 	%f890, %f867, %f882, %f810;
	fma.rn.f32 	%f891, %f868, %f875, %f811;
	fma.rn.f32 	%f892, %f868, %f876, %f812;
	fma.rn.f32 	%f893, %f868, %f877, %f813;
	fma.rn.f32 	%f894, %f868, %f878, %f814;
	fma.rn.f32 	%f895, %f868, %f879, %f815;
	fma.rn.f32 	%f896, %f868, %f880, %f816;
	fma.rn.f32 	%f897, %f868, %f881, %f817;
	fma.rn.f32 	%f898, %f868, %f882, %f818;
	fma.rn.f32 	%f899, %f869, %f875, %f819;
	fma.rn.f32 	%f900, %f869, %f876, %f820;
	fma.rn.f32 	%f901, %f869, %f877, %f821;
	fma.rn.f32 	%f902, %f869, %f878, %f822;
	fma.rn.f32 	%f903, %f869, %f879, %f823;
	fma.rn.f32 	%f904, %f869, %f880, %f824;
	fma.rn.f32 	%f905, %f869, %f881, %f825;
	fma.rn.f32 	%f906, %f869, %f882, %f826;
	fma.rn.f32 	%f907, %f870, %f875, %f827;
	fma.rn.f32 	%f908, %f870, %f876, %f828;
	fma.rn.f32 	%f909, %f870, %f877, %f829;
	fma.rn.f32 	%f910, %f870, %f878, %f830;
	fma.rn.f32 	%f911, %f870, %f879, %f831;
	fma.rn.f32 	%f912, %f870, %f880, %f832;
	fma.rn.f32 	%f913, %f870, %f881, %f833;
	fma.rn.f32 	%f914, %f870, %f882, %f834;
	fma.rn.f32 	%f915, %f871, %f875, %f835;
	fma.rn.f32 	%f916, %f871, %f876, %f836;
	fma.rn.f32 	%f917, %f871, %f877, %f837;
	fma.rn.f32 	%f918, %f871, %f878, %f838;
	fma.rn.f32 	%f919, %f871, %f879, %f839;
	fma.rn.f32 	%f920, %f871, %f880, %f840;
	fma.rn.f32 	%f921, %f871, %f881, %f841;
	fma.rn.f32 	%f922, %f871, %f882, %f842;
	fma.rn.f32 	%f923, %f872, %f875, %f843;
	fma.rn.f32 	%f924, %f872, %f876, %f844;
	fma.rn.f32 	%f925, %f872, %f877, %f845;
	fma.rn.f32 	%f926, %f872, %f878, %f846;
	fma.rn.f32 	%f927, %f872, %f879, %f847;
	fma.rn.f32 	%f928, %f872, %f880, %f848;
	fma.rn.f32 	%f929, %f872, %f881, %f849;
	fma.rn.f32 	%f930, %f872, %f882, %f850;
	fma.rn.f32 	%f931, %f873, %f875, %f851;
	fma.rn.f32 	%f932, %f873, %f876, %f852;
	fma.rn.f32 	%f933, %f873, %f877, %f853;
	fma.rn.f32 	%f934, %f873, %f878, %f854;
	fma.rn.f32 	%f935, %f873, %f879, %f855;
	fma.rn.f32 	%f936, %f873, %f880, %f856;
	fma.rn.f32 	%f937, %f873, %f881, %f857;
	fma.rn.f32 	%f938, %f873, %f882, %f858;
	fma.rn.f32 	%f939, %f874, %f875, %f859;
	fma.rn.f32 	%f940, %f874, %f876, %f860;
	fma.rn.f32 	%f941, %f874, %f877, %f861;
	fma.rn.f32 	%f942, %f874, %f878, %f862;
	fma.rn.f32 	%f943, %f874, %f879, %f863;
	fma.rn.f32 	%f944, %f874, %f880, %f864;
	fma.rn.f32 	%f945, %f874, %f881, %f865;
	fma.rn.f32 	%f946, %f874, %f882, %f866;
	ld.shared.v4.f32 	{%f947, %f948, %f949, %f950}, [%r83+5120];
	ld.shared.v4.f32 	{%f951, %f952, %f953, %f954}, [%r83+5376];
	ld.shared.v4.f32 	{%f955, %f956, %f957, %f958}, [%r86+5120];
	ld.shared.v4.f32 	{%f959, %f960, %f961, %f962}, [%r86+5376];
	fma.rn.f32 	%f963, %f947, %f955, %f883;
	fma.rn.f32 	%f964, %f947, %f956, %f884;
	fma.rn.f32 	%f965, %f947, %f957, %f885;
	fma.rn.f32 	%f966, %f947, %f958, %f886;
	fma.rn.f32 	%f967, %f947, %f959, %f887;
	fma.rn.f32 	%f968, %f947, %f960, %f888;
	fma.rn.f32 	%f969, %f947, %f961, %f889;
	fma.rn.f32 	%f970, %f947, %f962, %f890;
	fma.rn.f32 	%f971, %f948, %f955, %f891;
	fma.rn.f32 	%f972, %f948, %f956, %f892;
	fma.rn.f32 	%f973, %f948, %f957, %f893;
	fma.rn.f32 	%f974, %f948, %f958, %f894;
	fma.rn.f32 	%f975, %f948, %f959, %f895;
	fma.rn.f32 	%f976, %f948, %f960, %f896;
	fma.rn.f32 	%f977, %f948, %f961, %f897;
	fma.rn.f32 	%f978, %f948, %f962, %f898;
	fma.rn.f32 	%f979, %f949, %f955, %f899;
	fma.rn.f32 	%f980, %f949, %f956, %f900;
	fma.rn.f32 	%f981, %f949, %f957, %f901;
	fma.rn.f32 	%f982, %f949, %f958, %f902;
	fma.rn.f32 	%f983, %f949, %f959, %f903;
	fma.rn.f32 	%f984, %f949, %f960, %f904;
	fma.rn.f32 	%f985, %f949, %f961, %f905;
	fma.rn.f32 	%f986, %f949, %f962, %f906;
	fma.rn.f32 	%f987, %f950, %f955, %f907;
	fma.rn.f32 	%f988, %f950, %f956, %f908;
	fma.rn.f32 	%f989, %f950, %f957, %f909;
	fma.rn.f32 	%f990, %f950, %f958, %f910;
	fma.rn.f32 	%f991, %f950, %f959, %f911;
	fma.rn.f32 	%f992, %f950, %f960, %f912;
	fma.rn.f32 	%f993, %f950, %f961, %f913;
	fma.rn.f32 	%f994, %f950, %f962, %f914;
	fma.rn.f32 	%f995, %f951, %f955, %f915;
	fma.rn.f32 	%f996, %f951, %f956, %f916;
	fma.rn.f32 	%f997, %f951, %f957, %f917;
	fma.rn.f32 	%f998, %f951, %f958, %f918;
	fma.rn.f32 	%f999, %f951, %f959, %f919;
	fma.rn.f32 	%f1000, %f951, %f960, %f920;
	fma.rn.f32 	%f1001, %f951, %f961, %f921;
	fma.rn.f32 	%f1002, %f951, %f962, %f922;
	fma.rn.f32 	%f1003, %f952, %f955, %f923;
	fma.rn.f32 	%f1004, %f952, %f956, %f924;
	fma.rn.f32 	%f1005, %f952, %f957, %f925;
	fma.rn.f32 	%f1006, %f952, %f958, %f926;
	fma.rn.f32 	%f1007, %f952, %f959, %f927;
	fma.rn.f32 	%f1008, %f952, %f960, %f928;
	fma.rn.f32 	%f1009, %f952, %f961, %f929;
	fma.rn.f32 	%f1010, %f952, %f962, %f930;
	fma.rn.f32 	%f1011, %f953, %f955, %f931;
	fma.rn.f32 	%f1012, %f953, %f956, %f932;
	fma.rn.f32 	%f1013, %f953, %f957, %f933;
	fma.rn.f32 	%f1014, %f953, %f958, %f934;
	fma.rn.f32 	%f1015, %f953, %f959, %f935;
	fma.rn.f32 	%f1016, %f953, %f960, %f936;
	fma.rn.f32 	%f1017, %f953, %f961, %f937;
	fma.rn.f32 	%f1018, %f953, %f962, %f938;
	fma.rn.f32 	%f1019, %f954, %f955, %f939;
	fma.rn.f32 	%f1020, %f954, %f956, %f940;
	fma.rn.f32 	%f1021, %f954, %f957, %f941;
	fma.rn.f32 	%f1022, %f954, %f958, %f942;
	fma.rn.f32 	%f1023, %f954, %f959, %f943;
	fma.rn.f32 	%f1024, %f954, %f960, %f944;
	fma.rn.f32 	%f1025, %f954, %f961, %f945;
	fma.rn.f32 	%f1026, %f954, %f962, %f946;
	ld.shared.v4.f32 	{%f1027, %f1028, %f1029, %f1030}, [%r83+5632];
	ld.shared.v4.f32 	{%f1031, %f1032, %f1033, %f1034}, [%r83+5888];
	ld.shared.v4.f32 	{%f1035, %f1036, %f1037, %f1038}, [%r86+5632];
	ld.shared.v4.f32 	{%f1039, %f1040, %f1041, %f1042}, [%r86+5888];
	fma.rn.f32 	%f1043, %f1027, %f1035, %f963;
	fma.rn.f32 	%f1044, %f1027, %f1036, %f964;
	fma.rn.f32 	%f1045, %f1027, %f1037, %f965;
	fma.rn.f32 	%f1046, %f1027, %f1038, %f966;
	fma.rn.f32 	%f1047, %f1027, %f1039, %f967;
	fma.rn.f32 	%f1048, %f1027, %f1040, %f968;
	fma.rn.f32 	%f1049, %f1027, %f1041, %f969;
	fma.rn.f32 	%f1050, %f1027, %f1042, %f970;
	fma.rn.f32 	%f1051, %f1028, %f1035, %f971;
	fma.rn.f32 	%f1052, %f1028, %f1036, %f972;
	fma.rn.f32 	%f1053, %f1028, %f1037, %f973;
	fma.rn.f32 	%f1054, %f1028, %f1038, %f974;
	fma.rn.f32 	%f1055, %f1028, %f1039, %f975;
	fma.rn.f32 	%f1056, %f1028, %f1040, %f976;
	fma.rn.f32 	%f1057, %f1028, %f1041, %f977;
	fma.rn.f32 	%f1058, %f1028, %f1042, %f978;
	fma.rn.f32 	%f1059, %f1029, %f1035, %f979;
	fma.rn.f32 	%f1060, %f1029, %f1036, %f980;
	fma.rn.f32 	%f1061, %f1029, %f1037, %f981;
	fma.rn.f32 	%f1062, %f1029, %f1038, %f982;
	fma.rn.f32 	%f1063, %f1029, %f1039, %f983;
	fma.rn.f32 	%f1064, %f1029, %f1040, %f984;
	fma.rn.f32 	%f1065, %f1029, %f1041, %f985;
	fma.rn.f32 	%f1066, %f1029, %f1042, %f986;
	fma.rn.f32 	%f1067, %f1030, %f1035, %f987;
	fma.rn.f32 	%f1068, %f1030, %f1036, %f988;
	fma.rn.f32 	%f1069, %f1030, %f1037, %f989;
	fma.rn.f32 	%f1070, %f1030, %f1038, %f990;
	fma.rn.f32 	%f1071, %f1030, %f1039, %f991;
	fma.rn.f32 	%f1072, %f1030, %f1040, %f992;
	fma.rn.f32 	%f1073, %f1030, %f1041, %f993;
	fma.rn.f32 	%f1074, %f1030, %f1042, %f994;
	fma.rn.f32 	%f1075, %f1031, %f1035, %f995;
	fma.rn.f32 	%f1076, %f1031, %f1036, %f996;
	fma.rn.f32 	%f1077, %f1031, %f1037, %f997;
	fma.rn.f32 	%f1078, %f1031, %f1038, %f998;
	fma.rn.f32 	%f1079, %f1031, %f1039, %f999;
	fma.rn.f32 	%f1080, %f1031, %f1040, %f1000;
	fma.rn.f32 	%f1081, %f1031, %f1041, %f1001;
	fma.rn.f32 	%f1082, %f1031, %f1042, %f1002;
	fma.rn.f32 	%f1083, %f1032, %f1035, %f1003;
	fma.rn.f32 	%f1084, %f1032, %f1036, %f1004;
	fma.rn.f32 	%f1085, %f1032, %f1037, %f1005;
	fma.rn.f32 	%f1086, %f1032, %f1038, %f1006;
	fma.rn.f32 	%f1087, %f1032, %f1039, %f1007;
	fma.rn.f32 	%f1088, %f1032, %f1040, %f1008;
	fma.rn.f32 	%f1089, %f1032, %f1041, %f1009;
	fma.rn.f32 	%f1090, %f1032, %f1042, %f1010;
	fma.rn.f32 	%f1091, %f1033, %f1035, %f1011;
	fma.rn.f32 	%f1092, %f1033, %f1036, %f1012;
	fma.rn.f32 	%f1093, %f1033, %f1037, %f1013;
	fma.rn.f32 	%f1094, %f1033, %f1038, %f1014;
	fma.rn.f32 	%f1095, %f1033, %f1039, %f1015;
	fma.rn.f32 	%f1096, %f1033, %f1040, %f1016;
	fma.rn.f32 	%f1097, %f1033, %f1041, %f1017;
	fma.rn.f32 	%f1098, %f1033, %f1042, %f1018;
	fma.rn.f32 	%f1099, %f1034, %f1035, %f1019;
	fma.rn.f32 	%f1100, %f1034, %f1036, %f1020;
	fma.rn.f32 	%f1101, %f1034, %f1037, %f1021;
	fma.rn.f32 	%f1102, %f1034, %f1038, %f1022;
	fma.rn.f32 	%f1103, %f1034, %f1039, %f1023;
	fma.rn.f32 	%f1104, %f1034, %f1040, %f1024;
	fma.rn.f32 	%f1105, %f1034, %f1041, %f1025;
	fma.rn.f32 	%f1106, %f1034, %f1042, %f1026;
	ld.shared.v4.f32 	{%f1107, %f1108, %f1109, %f1110}, [%r83+6144];
	ld.shared.v4.f32 	{%f1111, %f1112, %f1113, %f1114}, [%r83+6400];
	ld.shared.v4.f32 	{%f1115, %f1116, %f1117, %f1118}, [%r86+6144];
	ld.shared.v4.f32 	{%f1119, %f1120, %f1121, %f1122}, [%r86+6400];
	fma.rn.f32 	%f1123, %f1107, %f1115, %f1043;
	fma.rn.f32 	%f1124, %f1107, %f1116, %f1044;
	fma.rn.f32 	%f1125, %f1107, %f1117, %f1045;
	fma.rn.f32 	%f1126, %f1107, %f1118, %f1046;
	fma.rn.f32 	%f1127, %f1107, %f1119, %f1047;
	fma.rn.f32 	%f1128, %f1107, %f1120, %f1048;
	fma.rn.f32 	%f1129, %f1107, %f1121, %f1049;
	fma.rn.f32 	%f1130, %f1107, %f1122, %f1050;
	fma.rn.f32 	%f1131, %f1108, %f1115, %f1051;
	fma.rn.f32 	%f1132, %f1108, %f1116, %f1052;
	fma.rn.f32 	%f1133, %f1108, %f1117, %f1053;
	fma.rn.f32 	%f1134, %f1108, %f1118, %f1054;
	fma.rn.f32 	%f1135, %f1108, %f1119, %f1055;
	fma.rn.f32 	%f1136, %f1108, %f1120, %f1056;
	fma.rn.f32 	%f1137, %f1108, %f1121, %f1057;
	fma.rn.f32 	%f1138, %f1108, %f1122, %f1058;
	fma.rn.f32 	%f1139, %f1109, %f1115, %f1059;
	fma.rn.f32 	%f1140, %f1109, %f1116, %f1060;
	fma.rn.f32 	%f1141, %f1109, %f1117, %f1061;
	fma.rn.f32 	%f1142, %f1109, %f1118, %f1062;
	fma.rn.f32 	%f1143, %f1109, %f1119, %f1063;
	fma.rn.f32 	%f1144, %f1109, %f1120, %f1064;
	fma.rn.f32 	%f1145, %f1109, %f1121, %f1065;
	fma.rn.f32 	%f1146, %f1109, %f1122, %f1066;
	fma.rn.f32 	%f1147, %f1110, %f1115, %f1067;
	fma.rn.f32 	%f1148, %f1110, %f1116, %f1068;
	fma.rn.f32 	%f1149, %f1110, %f1117, %f1069;
	fma.rn.f32 	%f1150, %f1110, %f1118, %f1070;
	fma.rn.f32 	%f1151, %f1110, %f1119, %f1071;
	fma.rn.f32 	%f1152, %f1110, %f1120, %f1072;
	fma.rn.f32 	%f1153, %f1110, %f1121, %f1073;
	fma.rn.f32 	%f1154, %f1110, %f1122, %f1074;
	fma.rn.f32 	%f1155, %f1111, %f1115, %f1075;
	fma.rn.f32 	%f1156, %f1111, %f1116, %f1076;
	fma.rn.f32 	%f1157, %f1111, %f1117, %f1077;
	fma.rn.f32 	%f1158, %f1111, %f1118, %f1078;
	fma.rn.f32 	%f1159, %f1111, %f1119, %f1079;
	fma.rn.f32 	%f1160, %f1111, %f1120, %f1080;
	fma.rn.f32 	%f1161, %f1111, %f1121, %f1081;
	fma.rn.f32 	%f1162, %f1111, %f1122, %f1082;
	fma.rn.f32 	%f1163, %f1112, %f1115, %f1083;
	fma.rn.f32 	%f1164, %f1112, %f1116, %f1084;
	fma.rn.f32 	%f1165, %f1112, %f1117, %f1085;
	fma.rn.f32 	%f1166, %f1112, %f1118, %f1086;
	fma.rn.f32 	%f1167, %f1112, %f1119, %f1087;
	fma.rn.f32 	%f1168, %f1112, %f1120, %f1088;
	fma.rn.f32 	%f1169, %f1112, %f1121, %f1089;
	fma.rn.f32 	%f1170, %f1112, %f1122, %f1090;
	fma.rn.f32 	%f1171, %f1113, %f1115, %f1091;
	fma.rn.f32 	%f1172, %f1113, %f1116, %f1092;
	fma.rn.f32 	%f1173, %f1113, %f1117, %f1093;
	fma.rn.f32 	%f1174, %f1113, %f1118, %f1094;
	fma.rn.f32 	%f1175, %f1113, %f1119, %f1095;
	fma.rn.f32 	%f1176, %f1113, %f1120, %f1096;
	fma.rn.f32 	%f1177, %f1113, %f1121, %f1097;
	fma.rn.f32 	%f1178, %f1113, %f1122, %f1098;
	fma.rn.f32 	%f1179, %f1114, %f1115, %f1099;
	fma.rn.f32 	%f1180, %f1114, %f1116, %f1100;
	fma.rn.f32 	%f1181, %f1114, %f1117, %f1101;
	fma.rn.f32 	%f1182, %f1114, %f1118, %f1102;
	fma.rn.f32 	%f1183, %f1114, %f1119, %f1103;
	fma.rn.f32 	%f1184, %f1114, %f1120, %f1104;
	fma.rn.f32 	%f1185, %f1114, %f1121, %f1105;
	fma.rn.f32 	%f1186, %f1114, %f1122, %f1106;
	ld.shared.v4.f32 	{%f1187, %f1188, %f1189, %f1190}, [%r83+6656];
	ld.shared.v4.f32 	{%f1191, %f1192, %f1193, %f1194}, [%r83+6912];
	ld.shared.v4.f32 	{%f1195, %f1196, %f1197, %f1198}, [%r86+6656];
	ld.shared.v4.f32 	{%f1199, %f1200, %f1201, %f1202}, [%r86+6912];
	fma.rn.f32 	%f1203, %f1187, %f1195, %f1123;
	fma.rn.f32 	%f1204, %f1187, %f1196, %f1124;
	fma.rn.f32 	%f1205, %f1187, %f1197, %f1125;
	fma.rn.f32 	%f1206, %f1187, %f1198, %f1126;
	fma.rn.f32 	%f1207, %f1187, %f1199, %f1127;
	fma.rn.f32 	%f1208, %f1187, %f1200, %f1128;
	fma.rn.f32 	%f1209, %f1187, %f1201, %f1129;
	fma.rn.f32 	%f1210, %f1187, %f1202, %f1130;
	fma.rn.f32 	%f1211, %f1188, %f1195, %f1131;
	fma.rn.f32 	%f1212, %f1188, %f1196, %f1132;
	fma.rn.f32 	%f1213, %f1188, %f1197, %f1133;
	fma.rn.f32 	%f1214, %f1188, %f1198, %f1134;
	fma.rn.f32 	%f1215, %f1188, %f1199, %f1135;
	fma.rn.f32 	%f1216, %f1188, %f1200, %f1136;
	fma.rn.f32 	%f1217, %f1188, %f1201, %f1137;
	fma.rn.f32 	%f1218, %f1188, %f1202, %f1138;
	fma.rn.f32 	%f1219, %f1189, %f1195, %f1139;
	fma.rn.f32 	%f1220, %f1189, %f1196, %f1140;
	fma.rn.f32 	%f1221, %f1189, %f1197, %f1141;
	fma.rn.f32 	%f1222, %f1189, %f1198, %f1142;
	fma.rn.f32 	%f1223, %f1189, %f1199, %f1143;
	fma.rn.f32 	%f1224, %f1189, %f1200, %f1144;
	fma.rn.f32 	%f1225, %f1189, %f1201, %f1145;
	fma.rn.f32 	%f1226, %f1189, %f1202, %f1146;
	fma.rn.f32 	%f1227, %f1190, %f1195, %f1147;
	fma.rn.f32 	%f1228, %f1190, %f1196, %f1148;
	fma.rn.f32 	%f1229, %f1190, %f1197, %f1149;
	fma.rn.f32 	%f1230, %f1190, %f1198, %f1150;
	fma.rn.f32 	%f1231, %f1190, %f1199, %f1151;
	fma.rn.f32 	%f1232, %f1190, %f1200, %f1152;
	fma.rn.f32 	%f1233, %f1190, %f1201, %f1153;
	fma.rn.f32 	%f1234, %f1190, %f1202, %f1154;
	fma.rn.f32 	%f1235, %f1191, %f1195, %f1155;
	fma.rn.f32 	%f1236, %f1191, %f1196, %f1156;
	fma.rn.f32 	%f1237, %f1191, %f1197, %f1157;
	fma.rn.f32 	%f1238, %f1191, %f1198, %f1158;
	fma.rn.f32 	%f1239, %f1191, %f1199, %f1159;
	fma.rn.f32 	%f1240, %f1191, %f1200, %f1160;
	fma.rn.f32 	%f1241, %f1191, %f1201, %f1161;
	fma.rn.f32 	%f1242, %f1191, %f1202, %f1162;
	fma.rn.f32 	%f1243, %f1192, %f1195, %f1163;
	fma.rn.f32 	%f1244, %f1192, %f1196, %f1164;
	fma.rn.f32 	%f1245, %f1192, %f1197, %f1165;
	fma.rn.f32 	%f1246, %f1192, %f1198, %f1166;
	fma.rn.f32 	%f1247, %f1192, %f1199, %f1167;
	fma.rn.f32 	%f1248, %f1192, %f1200, %f1168;
	fma.rn.f32 	%f1249, %f1192, %f1201, %f1169;
	fma.rn.f32 	%f1250, %f1192, %f1202, %f1170;
	fma.rn.f32 	%f1251, %f1193, %f1195, %f1171;
	fma.rn.f32 	%f1252, %f1193, %f1196, %f1172;
	fma.rn.f32 	%f1253, %f1193, %f1197, %f1173;
	fma.rn.f32 	%f1254, %f1193, %f1198, %f1174;
	fma.rn.f32 	%f1255, %f1193, %f1199, %f1175;
	fma.rn.f32 	%f1256, %f1193, %f1200, %f1176;
	fma.rn.f32 	%f1257, %f1193, %f1201, %f1177;
	fma.rn.f32 	%f1258, %f1193, %f1202, %f1178;
	fma.rn.f32 	%f1259, %f1194, %f1195, %f1179;
	fma.rn.f32 	%f1260, %f1194, %f1196, %f1180;
	fma.rn.f32 	%f1261, %f1194, %f1197, %f1181;
	fma.rn.f32 	%f1262, %f1194, %f1198, %f1182;
	fma.rn.f32 	%f1263, %f1194, %f1199, %f1183;
	fma.rn.f32 	%f1264, %f1194, %f1200, %f1184;
	fma.rn.f32 	%f1265, %f1194, %f1201, %f1185;
	fma.rn.f32 	%f1266, %f1194, %f1202, %f1186;
	ld.shared.v4.f32 	{%f1267, %f1268, %f1269, %f1270}, [%r83+7168];
	ld.shared.v4.f32 	{%f1271, %f1272, %f1273, %f1274}, [%r83+7424];
	ld.shared.v4.f32 	{%f1275, %f1276, %f1277, %f1278}, [%r86+7168];
	ld.shared.v4.f32 	{%f1279, %f1280, %f1281, %f1282}, [%r86+7424];
	fma.rn.f32 	%f1283, %f1267, %f1275, %f1203;
	fma.rn.f32 	%f1284, %f1267, %f1276, %f1204;
	fma.rn.f32 	%f1285, %f1267, %f1277, %f1205;
	fma.rn.f32 	%f1286, %f1267, %f1278, %f1206;
	fma.rn.f32 	%f1287, %f1267, %f1279, %f1207;
	fma.rn.f32 	%f1288, %f1267, %f1280, %f1208;
	fma.rn.f32 	%f1289, %f1267, %f1281, %f1209;
	fma.rn.f32 	%f1290, %f1267, %f1282, %f1210;
	fma.rn.f32 	%f1291, %f1268, %f1275, %f1211;
	fma.rn.f32 	%f1292, %f1268, %f1276, %f1212;
	fma.rn.f32 	%f1293, %f1268, %f1277, %f1213;
	fma.rn.f32 	%f1294, %f1268, %f1278, %f1214;
	fma.rn.f32 	%f1295, %f1268, %f1279, %f1215;
	fma.rn.f32 	%f1296, %f1268, %f1280, %f1216;
	fma.rn.f32 	%f1297, %f1268, %f1281, %f1217;
	fma.rn.f32 	%f1298, %f1268, %f1282, %f1218;
	fma.rn.f32 	%f1299, %f1269, %f1275, %f1219;
	fma.rn.f32 	%f1300, %f1269, %f1276, %f1220;
	fma.rn.f32 	%f1301, %f1269, %f1277, %f1221;
	fma.rn.f32 	%f1302, %f1269, %f1278, %f1222;
	fma.rn.f32 	%f1303, %f1269, %f1279, %f1223;
	fma.rn.f32 	%f1304, %f1269, %f1280, %f1224;
	fma.rn.f32 	%f1305, %f1269, %f1281, %f1225;
	fma.rn.f32 	%f1306, %f1269, %f1282, %f1226;
	fma.rn.f32 	%f1307, %f1270, %f1275, %f1227;
	fma.rn.f32 	%f1308, %f1270, %f1276, %f1228;
	fma.rn.f32 	%f1309, %f1270, %f1277, %f1229;
	fma.rn.f32 	%f1310, %f1270, %f1278, %f1230;
	fma.rn.f32 	%f1311, %f1270, %f1279, %f1231;
	fma.rn.f32 	%f1312, %f1270, %f1280, %f1232;
	fma.rn.f32 	%f1313, %f1270, %f1281, %f1233;
	fma.rn.f32 	%f1314, %f1270, %f1282, %f1234;
	fma.rn.f32 	%f1315, %f1271, %f1275, %f1235;
	fma.rn.f32 	%f1316, %f1271, %f1276, %f1236;
	fma.rn.f32 	%f1317, %f1271, %f1277, %f1237;
	fma.rn.f32 	%f1318, %f1271, %f1278, %f1238;
	fma.rn.f32 	%f1319, %f1271, %f1279, %f1239;
	fma.rn.f32 	%f1320, %f1271, %f1280, %f1240;
	fma.rn.f32 	%f1321, %f1271, %f1281, %f1241;
	fma.rn.f32 	%f1322, %f1271, %f1282, %f1242;
	fma.rn.f32 	%f1323, %f1272, %f1275, %f1243;
	fma.rn.f32 	%f1324, %f1272, %f1276, %f1244;
	fma.rn.f32 	%f1325, %f1272, %f1277, %f1245;
	fma.rn.f32 	%f1326, %f1272, %f1278, %f1246;
	fma.rn.f32 	%f1327, %f1272, %f1279, %f1247;
	fma.rn.f32 	%f1328, %f1272, %f1280, %f1248;
	fma.rn.f32 	%f1329, %f1272, %f1281, %f1249;
	fma.rn.f32 	%f1330, %f1272, %f1282, %f1250;
	fma.rn.f32 	%f1331, %f1273, %f1275, %f1251;
	fma.rn.f32 	%f1332, %f1273, %f1276, %f1252;
	fma.rn.f32 	%f1333, %f1273, %f1277, %f1253;
	fma.rn.f32 	%f1334, %f1273, %f1278, %f1254;
	fma.rn.f32 	%f1335, %f1273, %f1279, %f1255;
	fma.rn.f32 	%f1336, %f1273, %f1280, %f1256;
	fma.rn.f32 	%f1337, %f1273, %f1281, %f1257;
	fma.rn.f32 	%f1338, %f1273, %f1282, %f1258;
	fma.rn.f32 	%f1339, %f1274, %f1275, %f1259;
	fma.rn.f32 	%f1340, %f1274, %f1276, %f1260;
	fma.rn.f32 	%f1341, %f1274, %f1277, %f1261;
	fma.rn.f32 	%f1342, %f1274, %f1278, %f1262;
	fma.rn.f32 	%f1343, %f1274, %f1279, %f1263;
	fma.rn.f32 	%f1344, %f1274, %f1280, %f1264;
	fma.rn.f32 	%f1345, %f1274, %f1281, %f1265;
	fma.rn.f32 	%f1346, %f1274, %f1282, %f1266;
	ld.shared.v4.f32 	{%f1347, %f1348, %f1349, %f1350}, [%r83+7680];
	ld.shared.v4.f32 	{%f1351, %f1352, %f1353, %f1354}, [%r83+7936];
	ld.shared.v4.f32 	{%f1355, %f1356, %f1357, %f1358}, [%r86+7680];
	ld.shared.v4.f32 	{%f1359, %f1360, %f1361, %f1362}, [%r86+7936];
	fma.rn.f32 	%f1363, %f1347, %f1355, %f1283;
	fma.rn.f32 	%f1364, %f1347, %f1356, %f1284;
	fma.rn.f32 	%f1365, %f1347, %f1357, %f1285;
	fma.rn.f32 	%f1366, %f1347, %f1358, %f1286;
	fma.rn.f32 	%f1367, %f1347, %f1359, %f1287;
	fma.rn.f32 	%f1368, %f1347, %f1360, %f1288;
	fma.rn.f32 	%f1369, %f1347, %f1361, %f1289;
	fma.rn.f32 	%f1370, %f1347, %f1362, %f1290;
	fma.rn.f32 	%f1371, %f1348, %f1355, %f1291;
	fma.rn.f32 	%f1372, %f1348, %f1356, %f1292;
	fma.rn.f32 	%f1373, %f1348, %f1357, %f1293;
	fma.rn.f32 	%f1374, %f1348, %f1358, %f1294;
	fma.rn.f32 	%f1375, %f1348, %f1359, %f1295;
	fma.rn.f32 	%f1376, %f1348, %f1360, %f1296;
	fma.rn.f32 	%f1377, %f1348, %f1361, %f1297;
	fma.rn.f32 	%f1378, %f1348, %f1362, %f1298;
	fma.rn.f32 	%f1379, %f1349, %f1355, %f1299;
	fma.rn.f32 	%f1380, %f1349, %f1356, %f1300;
	fma.rn.f32 	%f1381, %f1349, %f1357, %f1301;
	fma.rn.f32 	%f1382, %f1349, %f1358, %f1302;
	fma.rn.f32 	%f1383, %f1349, %f1359, %f1303;
	fma.rn.f32 	%f1384, %f1349, %f1360, %f1304;
	fma.rn.f32 	%f1385, %f1349, %f1361, %f1305;
	fma.rn.f32 	%f1386, %f1349, %f1362, %f1306;
	fma.rn.f32 	%f1387, %f1350, %f1355, %f1307;
	fma.rn.f32 	%f1388, %f1350, %f1356, %f1308;
	fma.rn.f32 	%f1389, %f1350, %f1357, %f1309;
	fma.rn.f32 	%f1390, %f1350, %f1358, %f1310;
	fma.rn.f32 	%f1391, %f1350, %f1359, %f1311;
	fma.rn.f32 	%f1392, %f1350, %f1360, %f1312;
	fma.rn.f32 	%f1393, %f1350, %f1361, %f1313;
	fma.rn.f32 	%f1394, %f1350, %f1362, %f1314;
	fma.rn.f32 	%f1395, %f1351, %f1355, %f1315;
	fma.rn.f32 	%f1396, %f1351, %f1356, %f1316;
	fma.rn.f32 	%f1397, %f1351, %f1357, %f1317;
	fma.rn.f32 	%f1398, %f1351, %f1358, %f1318;
	fma.rn.f32 	%f1399, %f1351, %f1359, %f1319;
	fma.rn.f32 	%f1400, %f1351, %f1360, %f1320;
	fma.rn.f32 	%f1401, %f1351, %f1361, %f1321;
	fma.rn.f32 	%f1402, %f1351, %f1362, %f1322;
	fma.rn.f32 	%f1403, %f1352, %f1355, %f1323;
	fma.rn.f32 	%f1404, %f1352, %f1356, %f1324;
	fma.rn.f32 	%f1405, %f1352, %f1357, %f1325;
	fma.rn.f32 	%f1406, %f1352, %f1358, %f1326;
	fma.rn.f32 	%f1407, %f1352, %f1359, %f1327;
	fma.rn.f32 	%f1408, %f1352, %f1360, %f1328;
	fma.rn.f32 	%f1409, %f1352, %f1361, %f1329;
	fma.rn.f32 	%f1410, %f1352, %f1362, %f1330;
	fma.rn.f32 	%f1411, %f1353, %f1355, %f1331;
	fma.rn.f32 	%f1412, %f1353, %f1356, %f1332;
	fma.rn.f32 	%f1413, %f1353, %f1357, %f1333;
	fma.rn.f32 	%f1414, %f1353, %f1358, %f1334;
	fma.rn.f32 	%f1415, %f1353, %f1359, %f1335;
	fma.rn.f32 	%f1416, %f1353, %f1360, %f1336;
	fma.rn.f32 	%f1417, %f1353, %f1361, %f1337;
	fma.rn.f32 	%f1418, %f1353, %f1362, %f1338;
	fma.rn.f32 	%f1419, %f1354, %f1355, %f1339;
	fma.rn.f32 	%f1420, %f1354, %f1356, %f1340;
	fma.rn.f32 	%f1421, %f1354, %f1357, %f1341;
	fma.rn.f32 	%f1422, %f1354, %f1358, %f1342;
	fma.rn.f32 	%f1423, %f1354, %f1359, %f1343;
	fma.rn.f32 	%f1424, %f1354, %f1360, %f1344;
	fma.rn.f32 	%f1425, %f1354, %f1361, %f1345;
	fma.rn.f32 	%f1426, %f1354, %f1362, %f1346;
	mov.u32 	%r87, %ctaid.y;
	shl.b32 	%r88, %r87, 7;
	add.s32 	%r89, %r88, %r78;
	mov.u32 	%r90, %ctaid.x;
	shl.b32 	%r91, %r90, 7;
	add.s32 	%r92, %r91, %r80;
	mad.lo.s32 	%r93, %r89, %r98, %r92;
	mul.wide.s32 	%rd17, %r93, 4;
	add.s64 	%rd18, %rd16, %rd17;
	st.global.v4.f32 	[%rd18], {%f1363, %f1364, %f1365, %f1366};
	st.global.v4.f32 	[%rd18+256], {%f1367, %f1368, %f1369, %f1370};
	mul.wide.s32 	%rd19, %r98, 4;
	add.s64 	%rd20, %rd18, %rd19;
	st.global.v4.f32 	[%rd20], {%f1371, %f1372, %f1373, %f1374};
	st.global.v4.f32 	[%rd20+256], {%f1375, %f1376, %f1377, %f1378};
	add.s64 	%rd21, %rd20, %rd19;
	st.global.v4.f32 	[%rd21], {%f1379, %f1380, %f1381, %f1382};
	st.global.v4.f32 	[%rd21+256], {%f1383, %f1384, %f1385, %f1386};
	add.s64 	%rd22, %rd21, %rd19;
	st.global.v4.f32 	[%rd22], {%f1387, %f1388, %f1389, %f1390};
	st.global.v4.f32 	[%rd22+256], {%f1391, %f1392, %f1393, %f1394};
	add.s32 	%r94, %r89, 64;
	mad.lo.s32 	%r95, %r94, %r98, %r92;
	mul.wide.s32 	%rd23, %r95, 4;
	add.s64 	%rd24, %rd16, %rd23;
	st.global.v4.f32 	[%rd24], {%f1395, %f1396, %f1397, %f1398};
	st.global.v4.f32 	[%rd24+256], {%f1399, %f1400, %f1401, %f1402};
	add.s64 	%rd25, %rd24, %rd19;
	st.global.v4.f32 	[%rd25], {%f1403, %f1404, %f1405, %f1406};
	st.global.v4.f32 	[%rd25+256], {%f1407, %f1408, %f1409, %f1410};
	add.s64 	%rd26, %rd25, %rd19;
	st.global.v4.f32 	[%rd26], {%f1411, %f1412, %f1413, %f1414};
	st.global.v4.f32 	[%rd26+256], {%f1415, %f1416, %f1417, %f1418};
	add.s64 	%rd27, %rd26, %rd19;
	st.global.v4.f32 	[%rd27], {%f1419, %f1420, %f1421, %f1422};
	st.global.v4.f32 	[%rd27+256], {%f1423, %f1424, %f1425, %f1426};
	ret;

}


// ===== COMPILED SASS (sm_100) =====

	.target	sm_100

	.elftype	@"ET_EXEC"


//--------------------- .note.nv.tkinfo           --------------------------
	.section	.note.nv.tkinfo,"",@"SHT_NOTE"
	.sectionflags	@"SHF_NOTE_NV_TKINFO"
	.tkinfo
        /*0018*/ 	.word	0x00000002
        /*0030*/ 	.string	""
        /*0030*/ 	.string	"ptxas"
        /*0030*/ 	.string	"Cuda compilation tools, release 13.0, V13.0.88"
        /*0030*/ 	.string	"Build cuda_13.0.r13.0/compiler.36424714_0"
        /*0030*/ 	.string	"-arch sm_100 -m 64 "



//--------------------- .note.nv.cuinfo           --------------------------
	.section	.note.nv.cuinfo,"",@"SHT_NOTE"
	.sectionflags	@"SHF_NOTE_NV_CUINFO"
        /*0018*/ 	.short	0x0002
        /*001a*/ 	.short	0x0064
        /*001c*/ 	.short	0x0082
	.zero		2


//--------------------- .nv.info                  --------------------------
	.section	.nv.info,"",@"SHT_CUDA_INFO"
	.align	4


	//----- nvinfo : EIATTR_REGCOUNT
	.align		4
        /*0000*/ 	.byte	0x04, 0x2f
        /*0002*/ 	.short	(.L_1 - .L_0)
	.align		4
.L_0:
        /*0004*/ 	.word	index@(_Z10naiveSgemmPfS_S_iii)
        /*0008*/ 	.word	0x00000020


	//----- nvinfo : EIATTR_FRAME_SIZE
	.align		4
.L_1:
        /*000c*/ 	.byte	0x04, 0x11
        /*000e*/ 	.short	(.L_3 - .L_2)
	.align		4
.L_2:
        /*0010*/ 	.word	index@(_Z10naiveSgemmPfS_S_iii)
        /*0014*/ 	.word	0x00000000


	//----- nvinfo : EIATTR_REGCOUNT
	.align		4
.L_3:
        /*0018*/ 	.byte	0x04, 0x2f
        /*001a*/ 	.short	(.L_5 - .L_4)
	.align		4
.L_4:
        /*001c*/ 	.word	index@(_Z10tiledSgemmPfS_S_iii)
        /*0020*/ 	.word	0x00000080


	//----- nvinfo : EIATTR_FRAME_SIZE
	.align		4
.L_5:
        /*0024*/ 	.byte	0x04, 0x11
        /*0026*/ 	.short	(.L_7 - .L_6)
	.align		4
.L_6:
        /*0028*/ 	.word	index@(_Z10tiledSgemmPfS_S_iii)
        /*002c*/ 	.word	0x00000000


	//----- nvinfo : EIATTR_REGCOUNT
	.align		4
.L_7:
        /*0030*/ 	.byte	0x04, 0x2f
        /*0032*/ 	.short	(.L_9 - .L_8)
	.align		4
.L_8:
        /*0034*/ 	.word	index@(_Z16mySgemmV2AlignedPfS_S_iii)
        /*0038*/ 	.word	0x0000007f


	//----- nvinfo : EIATTR_FRAME_SIZE
	.align		4
.L_9:
        /*003c*/ 	.byte	0x04, 0x11
        /*003e*/ 	.short	(.L_11 - .L_10)
	.align		4
.L_10:
        /*0040*/ 	.word	index@(_Z16mySgemmV2AlignedPfS_S_iii)
        /*0044*/ 	.word	0x00000000


	//----- nvinfo : EIATTR_REGCOUNT
	.align		4
.L_11:
        /*0048*/ 	.byte	0x04, 0x2f
        /*004a*/ 	.short	(.L_13 - .L_12)
	.align		4
.L_12:
        /*004c*/ 	.word	index@(_Z16mySgemmV3AlignedPfS_S_iii)
        /*0050*/ 	.word	0x00000077


	//----- nvinfo : EIATTR_FRAME_SIZE
	.align		4
.L_13:
        /*0054*/ 	.byte	0x04, 0x11
        /*0056*/ 	.short	(.L_15 - .L_14)
	.align		4
.L_14:
        /*0058*/ 	.word	index@(_Z16mySgemmV3AlignedPfS_S_iii)
        /*005c*/ 	.word	0x00000000


	//----- nvinfo : EIATTR_MIN_STACK_SIZE
	.align		4
.L_15:
        /*0060*/ 	.byte	0x04, 0x12
        /*0062*/ 	.short	(.L_17 - .L_16)
	.align		4
.L_16:
        /*0064*/ 	.word	index@(_Z16mySgemmV3AlignedPfS_S_iii)
        /*0068*/ 	.word	0x00000000


	//----- nvinfo : EIATTR_MIN_STACK_SIZE
	.align		4
.L_17:
        /*006c*/ 	.byte	0x04, 0x12
        /*006e*/ 	.short	(.L_19 - .L_18)
	.align		4
.L_18:
        /*0070*/ 	.word	index@(_Z16mySgemmV2AlignedPfS_S_iii)
        /*0074*/ 	.word	0x00000000


	//----- nvinfo : EIATTR_MIN_STACK_SIZE
	.align		4
.L_19:
        /*0078*/ 	.byte	0x04, 0x12
        /*007a*/ 	.short	(.L_21 - .L_20)
	.align		4
.L_20:
        /*007c*/ 	.word	index@(_Z10tiledSgemmPfS_S_iii)
        /*0080*/ 	.word	0x00000000


	//----- nvinfo : EIATTR_MIN_STACK_SIZE
	.align		4
.L_21:
        /*0084*/ 	.byte	0x04, 0x12
        /*0086*/ 	.short	(.L_23 - .L_22)
	.align		4
.L_22:
        /*0088*/ 	.word	index@(_Z10naiveSgemmPfS_S_iii)
        /*008c*/ 	.word	0x00000000
.L_23:


//--------------------- .nv.compat                --------------------------
	.section	.nv.compat,"",@"SHT_CUDA_COMPAT_INFO"
	.align	4
        /*0000*/ 	.byte	0x02, 0x09, 0x00, 0x00, 0x02, 0x02, 0x01, 0x00, 0x02, 0x05, 0x05, 0x00, 0x03, 0x07, 0x01, 0x01
        /*0010*/ 	.byte	0x02, 0x03, 0x00, 0x00, 0x02, 0x06, 0x01, 0x00, 0x04, 0x0b, 0x08, 0x00, 0x09, 0x00, 0x00, 0x00
        /*0020*/ 	.byte	0x00, 0x00, 0x00, 0x00


//--------------------- .nv.info._Z16mySgemmV3AlignedPfS_S_iii --------------------------
	.section	.nv.info._Z16mySgemmV3AlignedPfS_S_iii,"",@"SHT_CUDA_INFO"
	.sectionflags	@""
	.align	4


	//----- nvinfo : EIATTR_CUDA_API_VERSION
	.align		4
        /*0000*/ 	.byte	0x04, 0x37
        /*0002*/ 	.short	(.L_25 - .L_24)
.L_24:
        /*0004*/ 	.word	0x00000082


	//----- nvinfo : EIATTR_KPARAM_INFO
	.align		4
.L_25:
        /*0008*/ 	.byte	0x04, 0x17
        /*000a*/ 	.short	(.L_27 - .L_26)
.L_26:
        /*000c*/ 	.word	0x00000000
        /*0010*/ 	.short	0x0005
        /*0012*/ 	.short	0x0020
        /*0014*/ 	.byte	0x00, 0xf0, 0x11, 0x00


	//----- nvinfo : EIATTR_KPARAM_INFO
	.align		4
.L_27:
        /*0018*/ 	.byte	0x04, 0x17
        /*001a*/ 	.short	(.L_29 - .L_28)
.L_28:
        /*001c*/ 	.word	0x00000000
        /*0020*/ 	.short	0x0004
        /*0022*/ 	.short	0x001c
        /*0024*/ 	.byte	0x00, 0xf0, 0x11, 0x00


	//----- nvinfo : EIATTR_KPARAM_INFO
	.align		4
.L_29:
        /*0028*/ 	.byte	0x04, 0x17
        /*002a*/ 	.short	(.L_31 - .L_30)
.L_30:
        /*002c*/ 	.word	0x00000000
        /*0030*/ 	.short	0x0003
        /*0032*/ 	.short	0x0018
        /*0034*/ 	.byte	0x00, 0xf0, 0x11, 0x00


	//----- nvinfo : EIATTR_KPARAM_INFO
	.align		4
.L_31:
        /*0038*/ 	.byte	0x04, 0x17
        /*003a*/ 	.short	(.L_33 - .L_32)
.L_32:
        /*003c*/ 	.word	0x00000000
        /*0040*/ 	.short	0x0002
        /*0042*/ 	.short	0x0010
        /*0044*/ 	.byte	0x00, 0xf5, 0x21, 0x00


	//----- nvinfo : EIATTR_KPARAM_INFO
	.align		4
.L_33:
        /*0048*/ 	.byte	0x04, 0x17
        /*004a*/ 	.short	(.L_35 - .L_34)
.L_34:
        /*004c*/ 	.word	0x00000000
        /*0050*/ 	.short	0x0001
        /*0052*/ 	.short	0x0008
        /*0054*/ 	.byte	0x00, 0xf5, 0x21, 0x00


	//----- nvinfo : EIATTR_KPARAM_INFO
	.align		4
.L_35:
        /*0058*/ 	.byte	0x04, 0x17
        /*005a*/ 	.short	(.L_37 - .L_36)
.L_36:
        /*005c*/ 	.word	0x00000000
        /*0060*/ 	.short	0x0000
        /*0062*/ 	.short	0x0000
        /*0064*/ 	.byte	0x00, 0xf5, 0x21, 0x00


	//----- nvinfo : EIATTR_SPARSE_MMA_MASK
	.align		4
.L_37:
        /*0068*/ 	.byte	0x03, 0x50
        /*006a*/ 	.short	0x0000


	//----- nvinfo : EIATTR_MAXREG_COUNT
	.align		4
        /*006c*/ 	.byte	0x03, 0x1b
        /*006e*/ 	.short	0x00ff


	//----- nvinfo : EIATTR_NUM_BARRIERS
	.align		4
        /*0070*/ 	.byte	0x02, 0x4c
        /*0072*/ 	.byte	0x01
	.zero		1


	//----- nvinfo : EIATTR_MERCURY_ISA_VERSION
	.align		4
        /*0074*/ 	.byte	0x03, 0x5f
        /*0076*/ 	.short	0x0101


	//----- nvinfo : EIATTR_VRC_CTA_INIT_COUNT
	.align		4
        /*0078*/ 	.byte	0x02, 0x4a
	.zero		1
	.zero		1


	//----- nvinfo : EIATTR_EXIT_INSTR_OFFSETS
	.align		4
        /*007c*/ 	.byte	0x04, 0x1c
        /*007e*/ 	.short	(.L_39 - .L_38)


	//   ....[0]....
.L_38:
        /*0080*/ 	.word	0x00004ef0


	//----- nvinfo : EIATTR_CBANK_PARAM_SIZE
	.align		4
.L_39:
        /*0084*/ 	.byte	0x03, 0x19
        /*0086*/ 	.short	0x0024


	//----- nvinfo : EIATTR_PARAM_CBANK
	.align		4
        /*0088*/ 	.byte	0x04, 0x0a
        /*008a*/ 	.short	(.L_41 - .L_40)
	.align		4
.L_40:
        /*008c*/ 	.word	index@(.nv.constant0._Z16mySgemmV3AlignedPfS_S_iii)
        /*0090*/ 	.short	0x0380
        /*0092*/ 	.short	0x0024


	//----- nvinfo : EIATTR_SW_WAR
	.align		4
.L_41:
        /*0094*/ 	.byte	0x04, 0x36
        /*0096*/ 	.short	(.L_43 - .L_42)
.L_42:
        /*0098*/ 	.word	0x00000008
.L_43:


//--------------------- .nv.info._Z16mySgemmV2AlignedPfS_S_iii --------------------------
	.section	.nv.info._Z16mySgemmV2AlignedPfS_S_iii,"",@"SHT_CUDA_INFO"
	.sectionflags	@""
	.align	4


	//----- nvinfo : EIATTR_CUDA_API_VERSION
	.align		4
        /*0000*/ 	.byte	0x04, 0x37
        /*0002*/ 	.short	(.L_45 - .L_44)
.L_44:
        /*0004*/ 	.word	0x00000082


	//----- nvinfo : EIATTR_KPARAM_INFO
	.align		4
.L_45:
        /*0008*/ 	.byte	0x04, 0x17
        /*000a*/ 	.short	(.L_47 - .L_46)
.L_46:
        /*000c*/ 	.word	0x00000000
        /*0010*/ 	.short	0x0005
        /*0012*/ 	.short	0x0020
        /*0014*/ 	.byte	0x00, 0xf0, 0x11, 0x00


	//----- nvinfo : EIATTR_KPARAM_INFO
	.align		4
.L_47:
        /*0018*/ 	.byte	0x04, 0x17
        /*001a*/ 	.short	(.L_49 - .L_48)
.L_48:
        /*001c*/ 	.word	0x00000000
        /*0020*/ 	.short	0x0004
        /*0022*/ 	.short	0x001c
        /*0024*/ 	.byte	0x00, 0xf0, 0x11, 0x00


	//----- nvinfo : EIATTR_KPARAM_INFO
	.align		4
.L_49:
        /*0028*/ 	.byte	0x04, 0x17
        /*002a*/ 	.short	(.L_51 - .L_50)
.L_50:
        /*002c*/ 	.word	0x00000000
        /*0030*/ 	.short	0x0003
        /*0032*/ 	.short	0x0018
        /*0034*/ 	.byte	0x00, 0xf0, 0x11, 0x00


	//----- nvinfo : EIATTR_KPARAM_INFO
	.align		4
.L_51:
        /*0038*/ 	.byte	0x04, 0x17
        /*003a*/ 	.short	(.L_53 - .L_52)
.L_52:
        /*003c*/ 	.word	0x00000000
        /*0040*/ 	.short	0x0002
        /*0042*/ 	.short	0x0010
        /*0044*/ 	.byte	0x00, 0xf5, 0x21, 0x00


	//----- nvinfo : EIATTR_KPARAM_INFO
	.align		4
.L_53:
        /*0048*/ 	.byte	0x04, 0x17
        /*004a*/ 	.short	(.L_55 - .L_54)
.L_54:
        /*004c*/ 	.word	0x00000000
        /*0050*/ 	.short	0x0001
        /*0052*/ 	.short	0x0008
        /*0054*/ 	.byte	0x00, 0xf5, 0x21, 0x00


	//----- nvinfo : EIATTR_KPARAM_INFO
	.align		4
.L_55:
        /*0058*/ 	.byte	0x04, 0x17
        /*005a*/ 	.short	(.L_57 - .L_56)
.L_56:
        /*005c*/ 	.word	0x00000000
        /*0060*/ 	.short	0x0000
        /*0062*/ 	.short	0x0000
        /*0064*/ 	.byte	0x00, 0xf5, 0x21, 0x00


	//----- nvinfo : EIATTR_SPARSE_MMA_MASK
	.align		4
.L_57:
        /*0068*/ 	.byte	0x03, 0x50
        /*006a*/ 	.short	0x0000


	//----- nvinfo : EIATTR_MAXREG_COUNT
	.align		4
        /*006c*/ 	.byte	0x03, 0x1b
        /*006e*/ 	.short	0x00ff


	//----- nvinfo : EIATTR_NUM_BARRIERS
	.align		4
        /*0070*/ 	.byte	0x02, 0x4c
        /*0072*/ 	.byte	0x01
	.zero		1


	//----- nvinfo : EIATTR_MERCURY_ISA_VERSION
	.align		4
        /*0074*/ 	.byte	0x03, 0x5f
        /*0076*/ 	.short	0x0101


	//----- nvinfo : EIATTR_VRC_CTA_INIT_COUNT
	.align		4
        /*0078*/ 	.byte	0x02, 0x4a
	.zero		1
	.zero		1


	//----- nvinfo : EIATTR_EXIT_INSTR_OFFSETS
	.align		4
        /*007c*/ 	.byte	0x04, 0x1c
        /*007e*/ 	.short	(.L_59 - .L_58)


	//   ....[0]....
.L_58:
        /*0080*/ 	.word	0x00002a40


	//----- nvinfo : EIATTR_CBANK_PARAM_SIZE
	.align		4
.L_59:
        /*0084*/ 	.byte	0x03, 0x19
        /*0086*/ 	.short	0x0024


	//----- nvinfo : EIATTR_PARAM_CBANK
	.align		4
        /*0088*/ 	.byte	0x04, 0x0a
        /*008a*/ 	.short	(.L_61 - .L_60)
	.align		4
.L_60:
        /*008c*/ 	.word	index@(.nv.constant0._Z16mySgemmV2AlignedPfS_S_iii)
        /*0090*/ 	.short	0x0380
        /*0092*/ 	.short	0x0024


	//----- nvinfo : EIATTR_SW_WAR
	.align		4
.L_61:
        /*0094*/ 	.byte	0x04, 0x36
        /*0096*/ 	.short	(.L_63 - .L_62)
.L_62:
        /*0098*/ 	.word	0x00000008
.L_63:


//--------------------- .nv.info._Z10tiledSgemmPfS_S_iii --------------------------
	.section	.nv.info._Z10tiledSgemmPfS_S_iii,"",@"SHT_CUDA_INFO"
	.sectionflags	@""
	.align	4


	//----- nvinfo : EIATTR_CUDA_API_VERSION
	.align		4
        /*0000*/ 	.byte	0x04, 0x37
        /*0002*/ 	.short	(.L_65 - .L_64)
.L_64:
        /*0004*/ 	.word	0x00000082


	//----- nvinfo : EIATTR_KPARAM_INFO
	.align		4
.L_65:
        /*0008*/ 	.byte	0x04, 0x17
        /*000a*/ 	.short	(.L_67 - .L_66)
.L_66:
        /*000c*/ 	.word	0x00000000
        /*0010*/ 	.short	0x0005
        /*0012*/ 	.short	0x0020
        /*0014*/ 	.byte	0x00, 0xf0, 0x11, 0x00


	//----- nvinfo : EIATTR_KPARAM_INFO
	.align		4
.L_67:
        /*0018*/ 	.byte	0x04, 0x17
        /*001a*/ 	.short	(.L_69 - .L_68)
.L_68:
        /*001c*/ 	.word	0x00000000
        /*0020*/ 	.short	0x0004
        /*0022*/ 	.short	0x001c
        /*0024*/ 	.byte	0x00, 0xf0, 0x11, 0x00


	//----- nvinfo : EIATTR_KPARAM_INFO
	.align		4
.L_69:
        /*0028*/ 	.byte	0x04, 0x17
        /*002a*/ 	.short	(.L_71 - .L_70)
.L_70:
        /*002c*/ 	.word	0x00000000
        /*0030*/ 	.short	0x0003
        /*0032*/ 	.short	0x0018
        /*0034*/ 	.byte	0x00, 0xf0, 0x11, 0x00


	//----- nvinfo : EIATTR_KPARAM_INFO
	.align		4
.L_71:
        /*0038*/ 	.byte	0x04, 0x17
        /*003a*/ 	.short	(.L_73 - .L_72)
.L_72:
        /*003c*/ 	.word	0x00000000
        /*0040*/ 	.short	0x0002
        /*0042*/ 	.short	0x0010
        /*0044*/ 	.byte	0x00, 0xf5, 0x21, 0x00


	//----- nvinfo : EIATTR_KPARAM_INFO
	.align		4
.L_73:
        /*0048*/ 	.byte	0x04, 0x17
        /*004a*/ 	.short	(.L_75 - .L_74)
.L_74:
        /*004c*/ 	.word	0x00000000
        /*0050*/ 	.short	0x0001
        /*0052*/ 	.short	0x0008
        /*0054*/ 	.byte	0x00, 0xf5, 0x21, 0x00


	//----- nvinfo : EIATTR_KPARAM_INFO
	.align		4
.L_75:
        /*0058*/ 	.byte	0x04, 0x17
        /*005a*/ 	.short	(.L_77 - .L_76)
.L_76:
        /*005c*/ 	.word	0x00000000
        /*0060*/ 	.short	0x0000
        /*0062*/ 	.short	0x0000
        /*0064*/ 	.byte	0x00, 0xf5, 0x21, 0x00


	//----- nvinfo : EIATTR_SPARSE_MMA_MASK
	.align		4
.L_77:
        /*0068*/ 	.byte	0x03, 0x50
        /*006a*/ 	.short	0x0000


	//----- nvinfo : EIATTR_MAXREG_COUNT
	.align		4
        /*006c*/ 	.byte	0x03, 0x1b
        /*006e*/ 	.short	0x00ff


	//----- nvinfo : EIATTR_NUM_BARRIERS
	.align		4
        /*0070*/ 	.byte	0x02, 0x4c
        /*0072*/ 	.byte	0x01
	.zero		1


	//----- nvinfo : EIATTR_MERCURY_ISA_VERSION
	.align		4
        /*0074*/ 	.byte	0x03, 0x5f
        /*0076*/ 	.short	0x0101


	//----- nvinfo : EIATTR_VRC_CTA_INIT_COUNT
	.align		4
        /*0078*/ 	.byte	0x02, 0x4a
	.zero		1
	.zero		1


	//----- nvinfo : EIATTR_EXIT_INSTR_OFFSETS
	.align		4
        /*007c*/ 	.byte	0x04, 0x1c
        /*007e*/ 	.short	(.L_79 - .L_78)


	//   ....[0]....
.L_78:
        /*0080*/ 	.word	0x00002a00


	//----- nvinfo : EIATTR_CBANK_PARAM_SIZE
	.align		4
.L_79:
        /*0084*/ 	.byte	0x03, 0x19
        /*0086*/ 	.short	0x0024


	//----- nvinfo : EIATTR_PARAM_CBANK
	.align		4
        /*0088*/ 	.byte	0x04, 0x0a
        /*008a*/ 	.short	(.L_81 - .L_80)
	.align		4
.L_80:
        /*008c*/ 	.word	index@(.nv.constant0._Z10tiledSgemmPfS_S_iii)
        /*0090*/ 	.short	0x0380
        /*0092*/ 	.short	0x0024


	//----- nvinfo : EIATTR_SW_WAR
	.align		4
.L_81:
        /*0094*/ 	.byte	0x04, 0x36
        /*0096*/ 	.short	(.L_83 - .L_82)
.L_82:
        /*0098*/ 	.word	0x00000008
.L_83:


//--------------------- .nv.info._Z10naiveSgemmPfS_S_iii --------------------------
	.section	.nv.info._Z10naiveSgemmPfS_S_iii,"",@"SHT_CUDA_INFO"
	.sectionflags	@""
	.align	4


	//----- nvinfo : EIATTR_CUDA_API_VERSION
	.align		4
        /*0000*/ 	.byte	0x04, 0x37
        /*0002*/ 	.short	(.L_85 - .L_84)
.L_84:
        /*0004*/ 	.word	0x00000082


	//----- nvinfo : EIATTR_KPARAM_INFO
	.align		4
.L_85:
        /*0008*/ 	.byte	0x04, 0x17
        /*000a*/ 	.short	(.L_87 - .L_86)
.L_86:
        /*000c*/ 	.word	0x00000000
        /*0010*/ 	.short	0x0005
        /*0012*/ 	.short	0x0020
        /*0014*/ 	.byte	0x00, 0xf0, 0x11, 0x00


	//----- nvinfo : EIATTR_KPARAM_INFO
	.align		4
.L_87:
        /*0018*/ 	.byte	0x04, 0x17
        /*001a*/ 	.short	(.L_89 - .L_88)
.L_88:
        /*001c*/ 	.word	0x00000000
        /*0020*/ 	.short	0x0004
        /*0022*/ 	.short	0x001c
        /*0024*/ 	.byte	0x00, 0xf0, 0x11, 0x00


	//----- nvinfo : EIATTR_KPARAM_INFO
	.align		4
.L_89:
        /*0028*/ 	.byte	0x04, 0x17
        /*002a*/ 	.short	(.L_91 - .L_90)
.L_90:
        /*002c*/ 	.word	0x00000000
        /*0030*/ 	.short	0x0003
        /*0032*/ 	.short	0x0018
        /*0034*/ 	.byte	0x00, 0xf0, 0x11, 0x00


	//----- nvinfo : EIATTR_KPARAM_INFO
	.align		4
.L_91:
        /*0038*/ 	.byte	0x04, 0x17
        /*003a*/ 	.short	(.L_93 - .L_92)
.L_92:
        /*003c*/ 	.word	0x00000000
        /*0040*/ 	.short	0x0002
        /*0042*/ 	.short	0x0010
        /*0044*/ 	.byte	0x00, 0xf5, 0x21, 0x00


	//----- nvinfo : EIATTR_KPARAM_INFO
	.align		4
.L_93:
        /*0048*/ 	.byte	0x04, 0x17
        /*004a*/ 	.short	(.L_95 - .L_94)
.L_94:
        /*004c*/ 	.word	0x00000000
        /*0050*/ 	.short	0x0001
        /*0052*/ 	.short	0x0008
        /*0054*/ 	.byte	0x00, 0xf5, 0x21, 0x00


	//----- nvinfo : EIATTR_KPARAM_INFO
	.align		4
.L_95:
        /*0058*/ 	.byte	0x04, 0x17
        /*005a*/ 	.short	(.L_97 - .L_96)
.L_96:
        /*005c*/ 	.word	0x00000000
        /*0060*/ 	.short	0x0000
        /*0062*/ 	.short	0x0000
        /*0064*/ 	.byte	0x00, 0xf5, 0x21, 0x00


	//----- nvinfo : EIATTR_SPARSE_MMA_MASK
	.align		4
.L_97:
        /*0068*/ 	.byte	0x03, 0x50
        /*006a*/ 	.short	0x0000


	//----- nvinfo : EIATTR_MAXREG_COUNT
	.align		4
        /*006c*/ 	.byte	0x03, 0x1b
        /*006e*/ 	.short	0x00ff


	//----- nvinfo : EIATTR_MERCURY_ISA_VERSION
	.align		4
        /*0070*/ 	.byte	0x03, 0x5f
        /*0072*/ 	.short	0x0101


	//----- nvinfo : EIATTR_VRC_CTA_INIT_COUNT
	.align		4
        /*0074*/ 	.byte	0x02, 0x4a
	.zero		1
	.zero		1


	//----- nvinfo : EIATTR_EXIT_INSTR_OFFSETS
	.align		4
        /*0078*/ 	.byte	0x04, 0x1c
        /*007a*/ 	.short	(.L_99 - .L_98)


	//   ....[0]....
.L_98:
        /*007c*/ 	.word	0x000000c0


	//   ....[1]....
        /*0080*/ 	.word	0x000008e0


	//----- nvinfo : EIATTR_CBANK_PARAM_SIZE
	.align		4
.L_99:
        /*0084*/ 	.byte	0x03, 0x19
        /*0086*/ 	.short	0x0024


	//----- nvinfo : EIATTR_PARAM_CBANK
	.align		4
        /*0088*/ 	.byte	0x04, 0x0a
        /*008a*/ 	.short	(.L_101 - .L_100)
	.align		4
.L_100:
        /*008c*/ 	.word	index@(.nv.constant0._Z10naiveSgemmPfS_S_iii)
        /*0090*/ 	.short	0x0380
        /*0092*/ 	.short	0x0024


	//----- nvinfo : EIATTR_SW_WAR
	.align		4
.L_101:
        /*0094*/ 	.byte	0x04, 0x36
        /*0096*/ 	.short	(.L_103 - .L_102)
.L_102:
        /*0098*/ 	.word	0x00000008
.L_103:


//--------------------- .nv.callgraph             --------------------------
	.section	.nv.callgraph,"",@"SHT_CUDA_CALLGRAPH"
	.align	4
	.sectionentsize	8
	.align		4
        /*0000*/ 	.word	0x00000000
	.align		4
        /*0004*/ 	.word	0xffffffff
	.align		4
        /*0008*/ 	.word	0x00000000
	.align		4
        /*000c*/ 	.word	0xfffffffe
	.align		4
        /*0010*/ 	.word	0x00000000
	.align		4
        /*0014*/ 	.word	0xfffffffd
	.align		4
        /*0018*/ 	.word	0x00000000
	.align		4
        /*001c*/ 	.word	0xfffffffc


//--------------------- .text._Z16mySgemmV3AlignedPfS_S_iii --------------------------
	.section	.text._Z16mySgemmV3AlignedPfS_S_iii,"ax",@progbits
	.align	128
        .global         _Z16mySgemmV3AlignedPfS_S_iii
        .type           _Z16mySgemmV3AlignedPfS_S_iii,@function
        .size           _Z16mySgemmV3AlignedPfS_S_iii,(.L_x_14 - _Z16mySgemmV3AlignedPfS_S_iii)
        .other          _Z16mySgemmV3AlignedPfS_S_iii,@"STO_CUDA_ENTRY STV_DEFAULT"
_Z16mySgemmV3AlignedPfS_S_iii:
.text._Z16mySgemmV3AlignedPfS_S_iii:
[----:B------:R-:W-:Y:S01]  /*0000*/  LDC R1, c[0x0][0x37c] ;  /* 0x0000df00ff017b82 */ /* 0x000fe20000000800 */
[----:B------:R-:W0:Y:S01]  /*0010*/  S2R R7, SR_TID.X ;  /* 0x0000000000077919 */ /* 0x000e220000002100 */
[----:B------:R-:W0:Y:S06]  /*0020*/  LDCU UR4, c[0x0][0x360] ;  /* 0x00006c00ff0477ac */ /* 0x000e2c0008000800 */
[----:B------:R-:W1:Y:S01]  /*0030*/  LDC.64 R2, c[0x0][0x380] ;  /* 0x0000e000ff027b82 */ /* 0x000e620000000a00 */
[----:B------:R-:W0:Y:S01]  /*0040*/  S2R R4, SR_TID.Y ;  /* 0x0000000000047919 */ /* 0x000e220000002200 */
[----:B------:R-:W2:Y:S01]  /*0050*/  LDCU UR7, c[0x0][0x3a0] ;  /* 0x00007400ff0777ac */ /* 0x000ea20008000800 */
[----:B------:R-:W3:Y:S01]  /*0060*/  S2R R6, SR_CTAID.Y ;  /* 0x0000000000067919 */ /* 0x000ee20000002600 */
[----:B------:R-:W4:Y:S04]  /*0070*/  LDCU UR5, c[0x0][0x39c] ;  /* 0x00007380ff0577ac */ /* 0x000f280008000800 */
[----:B------:R-:W5:Y:S01]  /*0080*/  LDC.64 R8, c[0x0][0x388] ;  /* 0x0000e200ff087b82 */ /* 0x000f620000000a00 */
[----:B------:R-:W2:Y:S01]  /*0090*/  S2R R21, SR_CTAID.X ;  /* 0x0000000000157919 */ /* 0x000ea20000002500 */
[----:B------:R-:W1:Y:S01]  /*00a0*/  LDCU.64 UR12, c[0x0][0x358] ;  /* 0x00006b00ff0c77ac */ /* 0x000e620008000a00 */
[----:B----4-:R-:W-:Y:S01]  /*00b0*/  MOV R94, UR5 ;  /* 0x00000005005e7c02 */ /* 0x010fe20008000f00 */
[----:B0-----:R-:W-:-:S05]  /*00c0*/  IMAD R0, R4, UR4, R7 ;  /* 0x0000000404007c24 */ /* 0x001fca000f8e0207 */
[--C-:B------:R-:W-:Y:S02]  /*00d0*/  SHF.R.U32.HI R5, RZ, 0x1, R0.reuse ;  /* 0x00000001ff057819 */ /* 0x100fe40000011600 */
[----:B------:R-:W-:Y:S02]  /*00e0*/  SHF.L.U32 R20, R0, 0x2, RZ ;  /* 0x0000000200147819 */ /* 0x000fe400000006ff */
[----:B---3--:R-:W-:Y:S02]  /*00f0*/  LEA R6, R6, R5, 0x7 ;  /* 0x0000000506067211 */ /* 0x008fe400078e38ff */
[----:B------:R-:W-:Y:S02]  /*0100*/  LOP3.LUT R79, R20, 0x4, RZ, 0xc0, !PT ;  /* 0x00000004144f7812 */ /* 0x000fe400078ec0ff */
[----:B--2---:R-:W-:Y:S02]  /*0110*/  SHF.L.U32 R21, R21, 0x7, RZ ;  /* 0x0000000715157819 */ /* 0x004fe400000006ff */
[----:B------:R-:W-:Y:S01]  /*0120*/  SHF.R.U32.HI R23, RZ, 0x5, R0 ;  /* 0x00000005ff177819 */ /* 0x000fe20000011600 */
[----:B------:R-:W-:Y:S01]  /*0130*/  IMAD R79, R6, UR7, R79 ;  /* 0x00000007064f7c24 */ /* 0x000fe2000f8e024f */
[----:B------:R-:W-:-:S03]  /*0140*/  LOP3.LUT R6, R21, 0x7c, R20, 0xf8, !PT ;  /* 0x0000007c15067812 */ /* 0x000fc600078ef814 */
[----:B-1----:R-:W-:-:S04]  /*0150*/  IMAD.WIDE R2, R79, 0x4, R2 ;  /* 0x000000044f027825 */ /* 0x002fc800078e0202 */
[----:B------:R-:W-:Y:S01]  /*0160*/  IMAD R11, R23, R94, R6 ;  /* 0x0000005e170b7224 */ /* 0x000fe200078e0206 */
[----:B------:R0:W2:Y:S03]  /*0170*/  LDG.E.128.CONSTANT R12, desc[UR12][R2.64] ;  /* 0x0000000c020c7981 */ /* 0x0000a6000c1e9d00 */
[----:B-----5:R-:W-:-:S06]  /*0180*/  IMAD.WIDE R8, R11, 0x4, R8 ;  /* 0x000000040b087825 */ /* 0x020fcc00078e0208 */
[----:B------:R-:W3:Y:S01]  /*0190*/  LDG.E.128.CONSTANT R8, desc[UR12][R8.64] ;  /* 0x0000000c08087981 */ /* 0x000ee2000c1e9d00 */
[----:B------:R-:W1:Y:S01]  /*01a0*/  S2UR UR6, SR_CgaCtaId ;  /* 0x00000000000679c3 */ /* 0x000e620000008800 */
[----:B------:R-:W-:Y:S01]  /*01b0*/  UMOV UR4, 0x400 ;  /* 0x0000040000047882 */ /* 0x000fe20000000000 */
[C---:B------:R-:W-:Y:S01]  /*01c0*/  SHF.L.U32 R6, R0.reuse, 0xb, RZ ;  /* 0x0000000b00067819 */ /* 0x040fe200000006ff */
[----:B------:R-:W-:Y:S01]  /*01d0*/  UISETP.GE.AND UP0, UPT, UR7, 0x9, UPT ;  /* 0x000000090700788c */ /* 0x000fe2000bf06270 */
[----:B------:R-:W-:Y:S01]  /*01e0*/  SHF.L.U32 R0, R0, 0x4, RZ ;  /* 0x0000000400007819 */ /* 0x000fe200000006ff */
[----:B------:R-:W-:Y:S01]  /*01f0*/  HFMA2 R88, -RZ, RZ, 0, 0 ;  /* 0x00000000ff587431 */ /* 0x000fe200000001ff */
[----:B------:R-:W-:Y:S01]  /*0200*/  LOP3.LUT R6, R6, 0x800, RZ, 0xc0, !PT ;  /* 0x0000080006067812 */ /* 0x000fe200078ec0ff */
[----:B------:R-:W-:Y:S01]  /*0210*/  HFMA2 R84, -RZ, RZ, 0, 0 ;  /* 0x00000000ff547431 */ /* 0x000fe200000001ff */
[----:B0-----:R-:W-:Y:S01]  /*0220*/  LOP3.LUT R3, R0, 0x1f0, RZ, 0xc0, !PT ;  /* 0x000001f000037812 */ /* 0x001fe200078ec0ff */
[----:B------:R-:W-:Y:S01]  /*0230*/  HFMA2 R82, -RZ, RZ, 0, 0 ;  /* 0x00000000ff527431 */ /* 0x000fe200000001ff */
[----:B------:R-:W-:Y:S01]  /*0240*/  CS2R R74, SRZ ;  /* 0x00000000004a7805 */ /* 0x000fe2000001ff00 */
[----:B------:R-:W-:Y:S01]  /*0250*/  HFMA2 R78, -RZ, RZ, 0, 0 ;  /* 0x00000000ff4e7431 */ /* 0x000fe200000001ff */
[----:B------:R-:W-:-:S02]  /*0260*/  MOV R86, RZ ;  /* 0x000000ff00567202 */ /* 0x000fc40000000f00 */
[----:B------:R-:W-:Y:S02]  /*0270*/  CS2R R52, SRZ ;  /* 0x0000000000347805 */ /* 0x000fe4000001ff00 */
[----:B------:R-:W-:Y:S02]  /*0280*/  CS2R R48, SRZ ;  /* 0x0000000000307805 */ /* 0x000fe4000001ff00 */
[----:B------:R-:W-:Y:S02]  /*0290*/  CS2R R40, SRZ ;  /* 0x0000000000287805 */ /* 0x000fe4000001ff00 */
[----:B------:R-:W-:Y:S02]  /*02a0*/  CS2R R38, SRZ ;  /* 0x0000000000267805 */ /* 0x000fe4000001ff00 */
[----:B------:R-:W-:Y:S02]  /*02b0*/  CS2R R36, SRZ ;  /* 0x0000000000247805 */ /* 0x000fe4000001ff00 */
[----:B------:R-:W-:-:S02]  /*02c0*/  CS2R R42, SRZ ;  /* 0x00000000002a7805 */ /* 0x000fc4000001ff00 */
[----:B------:R-:W-:Y:S02]  /*02d0*/  CS2R R72, SRZ ;  /* 0x0000000000487805 */ /* 0x000fe4000001ff00 */
[----:B------:R-:W-:Y:S02]  /*02e0*/  MOV R80, RZ ;  /* 0x000000ff00507202 */ /* 0x000fe40000000f00 */
[----:B------:R-:W-:Y:S02]  /*02f0*/  CS2R R46, SRZ ;  /* 0x00000000002e7805 */ /* 0x000fe4000001ff00 */
[----:B------:R-:W-:Y:S02]  /*0300*/  CS2R R18, SRZ ;  /* 0x0000000000127805 */ /* 0x000fe4000001ff00 */
[----:B------:R-:W-:Y:S01]  /*0310*/  MOV R76, RZ ;  /* 0x000000ff004c7202 */ /* 0x000fe20000000f00 */
[----:B-1----:R-:W-:Y:S01]  /*0320*/  ULEA UR5, UR6, UR4, 0x18 ;  /* 0x0000000406057291 */ /* 0x002fe2000f8ec0ff */
[----:B------:R-:W-:Y:S01]  /*0330*/  CS2R R68, SRZ ;  /* 0x0000000000447805 */ /* 0x000fe2000001ff00 */
[----:B------:R-:W-:Y:S01]  /*0340*/  UIADD3 UR4, UPT, UPT, UR4, 0x2000, URZ ;  /* 0x0000200004047890 */ /* 0x000fe2000fffe0ff */
[----:B------:R-:W-:-:S02]  /*0350*/  CS2R R70, SRZ ;  /* 0x0000000000467805 */ /* 0x000fc4000001ff00 */
[----:B------:R-:W-:Y:S02]  /*0360*/  CS2R R50, SRZ ;  /* 0x0000000000327805 */ /* 0x000fe4000001ff00 */
[----:B------:R-:W-:Y:S01]  /*0370*/  CS2R R66, SRZ ;  /* 0x0000000000427805 */ /* 0x000fe2000001ff00 */
[----:B------:R-:W-:Y:S01]  /*0380*/  ULEA UR6, UR6, UR4, 0x18 ;  /* 0x0000000406067291 */ /* 0x000fe2000f8ec0ff */
[----:B------:R-:W-:Y:S02]  /*0390*/  IADD3 R6, PT, PT, R6, UR5, RZ ;  /* 0x0000000506067c10 */ /* 0x000fe4000fffe0ff */
[----:B------:R-:W-:Y:S02]  /*03a0*/  CS2R R44, SRZ ;  /* 0x00000000002c7805 */ /* 0x000fe4000001ff00 */
[----:B------:R-:W-:Y:S02]  /*03b0*/  CS2R R16, SRZ ;  /* 0x0000000000107805 */ /* 0x000fe4000001ff00 */
[----:B------:R-:W-:-:S02]  /*03c0*/  CS2R R62, SRZ ;  /* 0x00000000003e7805 */ /* 0x000fc4000001ff00 */
[----:B------:R-:W-:Y:S02]  /*03d0*/  LEA R6, R5, R6, 0x2 ;  /* 0x0000000605067211 */ /* 0x000fe400078e10ff */
[----:B------:R-:W-:Y:S02]  /*03e0*/  CS2R R64, SRZ ;  /* 0x0000000000407805 */ /* 0x000fe4000001ff00 */
[----:B------:R-:W-:Y:S02]  /*03f0*/  LEA R0, R23, UR6, 0x9 ;  /* 0x0000000617007c11 */ /* 0x000fe4000f8e48ff */
[----:B------:R-:W-:Y:S02]  /*0400*/  CS2R R60, SRZ ;  /* 0x00000000003c7805 */ /* 0x000fe4000001ff00 */
[----:B------:R-:W-:Y:S02]  /*0410*/  MOV R5, RZ ;  /* 0x000000ff00057202 */ /* 0x000fe40000000f00 */
[----:B------:R-:W-:-:S02]  /*0420*/  CS2R R56, SRZ ;  /* 0x0000000000387805 */ /* 0x000fc4000001ff00 */
[----:B------:R-:W-:Y:S02]  /*0430*/  IADD3 R0, PT, PT, R0, R3, RZ ;  /* 0x0000000300007210 */ /* 0x000fe40007ffe0ff */
[----:B------:R-:W-:Y:S02]  /*0440*/  CS2R R2, SRZ ;  /* 0x0000000000027805 */ /* 0x000fe4000001ff00 */
[----:B------:R-:W-:Y:S02]  /*0450*/  CS2R R58, SRZ ;  /* 0x00000000003a7805 */ /* 0x000fe4000001ff00 */
[----:B------:R-:W-:Y:S01]  /*0460*/  CS2R R54, SRZ ;  /* 0x0000000000367805 */ /* 0x000fe2000001ff00 */
[----:B--2---:R-:W-:Y:S04]  /*0470*/  STS [R6], R12 ;  /* 0x0000000c06007388 */ /* 0x004fe80000000800 */
[----:B------:R0:W-:Y:S04]  /*0480*/  STS [R6+0x200], R13 ;  /* 0x0002000d06007388 */ /* 0x0001e80000000800 */
[----:B------:R-:W-:Y:S04]  /*0490*/  STS [R6+0x400], R14 ;  /* 0x0004000e06007388 */ /* 0x000fe80000000800 */
[----:B------:R1:W-:Y:S01]  /*04a0*/  STS [R6+0x600], R15 ;  /* 0x0006000f06007388 */ /* 0x0003e20000000800 */
[----:B0-----:R-:W-:-:S03]  /*04b0*/  CS2R R12, SRZ ;  /* 0x00000000000c7805 */ /* 0x001fc6000001ff00 */
[----:B---3--:R0:W-:Y:S01]  /*04c0*/  STS.128 [R0], R8 ;  /* 0x0000000800007388 */ /* 0x0081e20000000c00 */
[----:B-1----:R-:W-:Y:S02]  /*04d0*/  CS2R R14, SRZ ;  /* 0x00000000000e7805 */ /* 0x002fe4000001ff00 */
[----:B------:R-:W-:Y:S01]  /*04e0*/  MOV R6, RZ ;  /* 0x000000ff00067202 */ /* 0x000fe20000000f00 */
[----:B0-----:R-:W-:Y:S01]  /*04f0*/  HFMA2 R0, -RZ, RZ, 0, 0 ;  /* 0x00000000ff007431 */ /* 0x001fe200000001ff */
[----:B------:R-:W-:Y:S02]  /*0500*/  CS2R R10, SRZ ;  /* 0x00000000000a7805 */ /* 0x000fe4000001ff00 */
[----:B------:R-:W-:Y:S01]  /*0510*/  CS2R R8, SRZ ;  /* 0x0000000000087805 */ /* 0x000fe2000001ff00 */
[----:B------:R-:W-:Y:S06]  /*0520*/  BRA.U !UP0, `(.L_x_0) ;  /* 0x0000002508607547 */ /* 0x000fec000b800000 */
[----:B------:R-:W-:Y:S01]  /*0530*/  IADD3 R23, PT, PT, R23, 0x8, RZ ;  /* 0x0000000817177810 */ /* 0x000fe20007ffe0ff */
[----:B------:R-:W-:Y:S01]  /*0540*/  UIADD3 UR4, UPT, UPT, UR7, 0x7, URZ ;  /* 0x0000000707047890 */ /* 0x000fe2000fffe0ff */
[----:B------:R-:W-:Y:S02]  /*0550*/  LOP3.LUT R20, R20, 0x7c, RZ, 0xc0, !PT ;  /* 0x0000007c14147812 */ /* 0x000fe400078ec0ff */
[----:B------:R-:W-:Y:S01]  /*0560*/  IADD3 R79, PT, PT, R79, 0x8, RZ ;  /* 0x000000084f4f7810 */ /* 0x000fe20007ffe0ff */
[----:B------:R-:W-:Y:S01]  /*0570*/  IMAD R23, R23, R94, R21 ;  /* 0x0000005e17177224 */ /* 0x000fe200078e0215 */
[----:B------:R-:W-:Y:S01]  /*0580*/  USHF.R.U32.HI UR4, URZ, 0x3, UR4 ;  /* 0x00000003ff047899 */ /* 0x000fe20008011604 */
[----:B------:R-:W-:-:S03]  /*0590*/  MOV R88, RZ ;  /* 0x000000ff00587202 */ /* 0x000fc60000000f00 */
[----:B------:R-:W-:Y:S01]  /*05a0*/  IADD3 R77, PT, PT, R20, R23, RZ ;  /* 0x00000017144d7210 */ /* 0x000fe20007ffe0ff */
[----:B------:R-:W-:-:S03]  /*05b0*/  UIADD3 UR7, UPT, UPT, -UR4, URZ, URZ ;  /* 0x000000ff04077290 */ /* 0x000fc6000fffe1ff */
[----:B------:R-:W-:-:S09]  /*05c0*/  UMOV UR4, URZ ;  /* 0x000000ff00047c82 */ /* 0x000fd20008000000 */
.L_x_1:
[----:B------:R-:W0:Y:S01]  /*05d0*/  S2UR UR10, SR_CgaCtaId ;  /* 0x00000000000a79c3 */ /* 0x000e220000008800 */
[----:B------:R-:W1:Y:S01]  /*05e0*/  S2R R4, SR_TID.Y ;  /* 0x0000000000047919 */ /* 0x000e620000002200 */
[----:B------:R-:W-:Y:S01]  /*05f0*/  UIADD3 UR4, UPT, UPT, UR4, 0x1, URZ ;  /* 0x0000000104047890 */ /* 0x000fe2000fffe0ff */
[----:B------:R-:W-:Y:S01]  /*0600*/  UMOV UR6, 0x400 ;  /* 0x0000040000067882 */ /* 0x000fe20000000000 */
[----:B------:R-:W2:Y:S02]  /*0610*/  S2R R7, SR_TID.X ;  /* 0x0000000000077919 */ /* 0x000ea40000002100 */
[----:B------:R-:W-:Y:S02]  /*0620*/  USHF.L.U32 UR5, UR4, 0xc, URZ ;  /* 0x0000000c04057899 */ /* 0x000fe400080006ff */
[----:B------:R-:W-:Y:S02]  /*0630*/  UIADD3 UR11, UPT, UPT, UR6, 0x2000, URZ ;  /* 0x00002000060b7890 */ /* 0x000fe4000fffe0ff */
[----:B------:R-:W-:-:S04]  /*0640*/  ULOP3.LUT UR8, UR5, 0x1000, URZ, 0xc0, !UPT ;  /* 0x0000100005087892 */ /* 0x000fc8000f8ec0ff */
[----:B------:R-:W-:Y:S02]  /*0650*/  ULOP3.LUT UR9, UR8, 0x1000, URZ, 0x3c, !UPT ;  /* 0x0000100008097892 */ /* 0x000fe4000f8e3cff */
[----:B0-----:R-:W-:Y:S02]  /*0660*/  ULEA UR5, UR10, UR6, 0x18 ;  /* 0x000000060a057291 */ /* 0x001fe4000f8ec0ff */
[----:B------:R-:W-:Y:S02]  /*0670*/  ULEA UR6, UR10, UR11, 0x18 ;  /* 0x0000000b0a067291 */ /* 0x000fe4000f8ec0ff */
[----:B------:R-:W-:Y:S02]  /*0680*/  UIADD3 UR10, UPT, UPT, UR5, UR9, URZ ;  /* 0x00000009050a7290 */ /* 0x000fe4000fffe0ff */
[----:B------:R-:W-:-:S04]  /*0690*/  UIADD3 UR9, UPT, UPT, UR6, UR9, URZ ;  /* 0x0000000906097290 */ /* 0x000fc8000fffe0ff */
[----:B-1----:R-:W-:Y:S02]  /*06a0*/  LEA R83, R4, UR10, 0x4 ;  /* 0x0000000a04537c11 */ /* 0x002fe4000f8e20ff */
[----:B--2---:R-:W-:-:S03]  /*06b0*/  LEA R81, R7, UR9, 0x4 ;  /* 0x0000000907517c11 */ /* 0x004fc6000f8e20ff */
[----:B------:R-:W-:Y:S04]  /*06c0*/  LDS.128 R20, [R83] ;  /* 0x0000000053147984 */ /* 0x000fe80000000c00 */
[----:B------:R-:W0:Y:S04]  /*06d0*/  LDS.128 R24, [R81] ;  /* 0x0000000051187984 */ /* 0x000e280000000c00 */
[----:B------:R-:W1:Y:S04]  /*06e0*/  LDS.128 R28, [R83+0x100] ;  /* 0x00010000531c7984 */ /* 0x000e680000000c00 */
[----:B------:R-:W2:Y:S01]  /*06f0*/  LDS.128 R32, [R81+0x100] ;  /* 0x0001000051207984 */ /* 0x000ea20000000c00 */
[-C--:B0-----:R-:W-:Y:S01]  /*0700*/  FFMA R102, R21, R24.reuse, R6 ;  /* 0x0000001815667223 */ /* 0x081fe20000000006 */
[-C--:B------:R-:W-:Y:S01]  /*0710*/  FFMA R92, R23, R24.reuse, R0 ;  /* 0x00000018175c7223 */ /* 0x080fe20000000000 */
[-C--:B------:R-:W-:Y:S01]  /*0720*/  FFMA R91, R20, R24.reuse, R11 ;  /* 0x00000018145b7223 */ /* 0x080fe2000000000b */
[-C--:B------:R-:W-:Y:S01]  /*0730*/  FFMA R85, R22, R24.reuse, R9 ;  /* 0x0000001816557223 */ /* 0x080fe20000000009 */
[-C--:B-1----:R-:W-:Y:S01]  /*0740*/  FFMA R6, R29, R24.reuse, R2 ;  /* 0x000000181d067223 */ /* 0x082fe20000000002 */
[-C--:B------:R-:W-:Y:S01]  /*0750*/  FFMA R3, R28, R24.reuse, R3 ;  /* 0x000000181c037223 */ /* 0x080fe20000000003 */
[-C--:B------:R-:W-:Y:S01]  /*0760*/  FFMA R5, R30, R24.reuse, R5 ;  /* 0x000000181e057223 */ /* 0x080fe20000000005 */
[C---:B------:R-:W-:Y:S01]  /*0770*/  FFMA R2, R31.reuse, R24, R12 ;  /* 0x000000181f027223 */ /* 0x040fe2000000000c */
[-C--:B------:R-:W-:Y:S01]  /*0780*/  FFMA R0, R31, R25.reuse, R40 ;  /* 0x000000191f007223 */ /* 0x080fe20000000028 */
[-C--:B------:R-:W-:Y:S01]  /*0790*/  FFMA R104, R20, R25.reuse, R19 ;  /* 0x0000001914687223 */ /* 0x080fe20000000013 */
[-C--:B------:R-:W-:Y:S01]  /*07a0*/  FFMA R100, R21, R25.reuse, R14 ;  /* 0x0000001915647223 */ /* 0x080fe2000000000e */
[-C--:B------:R-:W-:Y:S01]  /*07b0*/  FFMA R98, R22, R25.reuse, R17 ;  /* 0x0000001916627223 */ /* 0x080fe20000000011 */
[-C--:B------:R-:W-:Y:S01]  /*07c0*/  FFMA R94, R23, R25.reuse, R8 ;  /* 0x00000019175e7223 */ /* 0x080fe20000000008 */
[-C--:B------:R-:W-:Y:S01]  /*07d0*/  FFMA R96, R28, R25.reuse, R13 ;  /* 0x000000191c607223 */ /* 0x080fe2000000000d */
[-C--:B------:R-:W-:Y:S01]  /*07e0*/  FFMA R90, R29, R25.reuse, R10 ;  /* 0x000000191d5a7223 */ /* 0x080fe2000000000a */
[----:B------:R-:W-:Y:S01]  /*07f0*/  FFMA R24, R30, R25, R15 ;  /* 0x000000191e187223 */ /* 0x000fe2000000000f */
[-C--:B------:R-:W-:Y:S01]  /*0800*/  FFMA R89, R20, R26.reuse, R47 ;  /* 0x0000001a14597223 */ /* 0x080fe2000000002f */
[-C--:B------:R-:W-:Y:S01]  /*0810*/  FFMA R108, R22, R27.reuse, R49 ;  /* 0x0000001b166c7223 */ /* 0x080fe20000000031 */
[-C--:B------:R-:W-:Y:S01]  /*0820*/  FFMA R40, R28, R27.reuse, R51 ;  /* 0x0000001b1c287223 */ /* 0x080fe20000000033 */
[-C--:B------:R-:W-:Y:S01]  /*0830*/  FFMA R95, R21, R26.reuse, R42 ;  /* 0x0000001a155f7223 */ /* 0x080fe2000000002a */
[-C--:B------:R-:W-:Y:S01]  /*0840*/  FFMA R45, R22, R26.reuse, R45 ;  /* 0x0000001a162d7223 */ /* 0x080fe2000000002d */
[-C--:B------:R-:W-:Y:S01]  /*0850*/  FFMA R47, R23, R26.reuse, R16 ;  /* 0x0000001a172f7223 */ /* 0x080fe20000000010 */
[----:B------:R-:W-:Y:S01]  /*0860*/  FFMA R25, R29, R26, R18 ;  /* 0x0000001a1d197223 */ /* 0x000fe20000000012 */
[CC--:B------:R-:W-:Y:S01]  /*0870*/  FFMA R110, R20.reuse, R27.reuse, R55 ;  /* 0x0000001b146e7223 */ /* 0x0c0fe20000000037 */
[-C--:B------:R-:W-:Y:S01]  /*0880*/  FFMA R50, R21, R27.reuse, R50 ;  /* 0x0000001b15327223 */ /* 0x080fe20000000032 */
[----:B------:R-:W-:Y:S01]  /*0890*/  FFMA R44, R23, R27, R44 ;  /* 0x0000001b172c7223 */ /* 0x000fe2000000002c */
[C---:B--2---:R-:W-:Y:S01]  /*08a0*/  FFMA R59, R20.reuse, R32, R59 ;  /* 0x00000020143b7223 */ /* 0x044fe2000000003b */
[C---:B------:R-:W-:Y:S01]  /*08b0*/  FFMA R54, R20.reuse, R33, R54 ;  /* 0x0000002114367223 */ /* 0x040fe20000000036 */
[C---:B------:R-:W-:Y:S01]  /*08c0*/  FFMA R57, R20.reuse, R34, R57 ;  /* 0x0000002214397223 */ /* 0x040fe20000000039 */
[----:B------:R-:W-:Y:S01]  /*08d0*/  FFMA R60, R20, R35, R60 ;  /* 0x00000023143c7223 */ /* 0x000fe2000000003c */
[C---:B------:R-:W-:Y:S01]  /*08e0*/  FFMA R49, R21.reuse, R32, R58 ;  /* 0x0000002015317223 */ /* 0x040fe2000000003a */
        /* <DEDUP_REMOVED lines=11> */
[----:B------:R-:W-:Y:S01]  /*09a0*/  LDS.128 R8, [R83+0x200] ;  /* 0x0002000053087984 */ /* 0x000fe20000000c00 */
[-C--:B------:R-:W-:Y:S01]  /*09b0*/  FFMA R93, R28, R26.reuse, R41 ;  /* 0x0000001a1c5d7223 */ /* 0x080fe20000000029 */
[CC--:B------:R-:W-:Y:S01]  /*09c0*/  FFMA R41, R30.reuse, R26.reuse, R43 ;  /* 0x0000001a1e297223 */ /* 0x0c0fe2000000002b */
[----:B------:R-:W-:Y:S01]  /*09d0*/  FFMA R48, R31, R26, R48 ;  /* 0x0000001a1f307223 */ /* 0x000fe20000000030 */
[----:B------:R-:W0:Y:S01]  /*09e0*/  LDS.128 R12, [R81+0x200] ;  /* 0x00020000510c7984 */ /* 0x000e220000000c00 */
[-C--:B------:R-:W-:Y:S01]  /*09f0*/  FFMA R46, R29, R27.reuse, R46 ;  /* 0x0000001b1d2e7223 */ /* 0x080fe2000000002e */
[-C--:B------:R-:W-:Y:S01]  /*0a00*/  FFMA R26, R30, R27.reuse, R53 ;  /* 0x0000001b1e1a7223 */ /* 0x080fe20000000035 */
[----:B------:R-:W-:Y:S01]  /*0a10*/  FFMA R42, R31, R27, R52 ;  /* 0x0000001b1f2a7223 */ /* 0x000fe20000000034 */
[----:B------:R-:W1:Y:S01]  /*0a20*/  LDS.128 R16, [R81+0x300] ;  /* 0x0003000051107984 */ /* 0x000e620000000c00 */
[C---:B------:R-:W-:Y:S01]  /*0a30*/  FFMA R97, R28.reuse, R32, R71 ;  /* 0x000000201c617223 */ /* 0x040fe20000000047 */
[C---:B------:R-:W-:Y:S01]  /*0a40*/  FFMA R74, R28.reuse, R33, R74 ;  /* 0x000000211c4a7223 */ /* 0x040fe2000000004a */
[CC--:B------:R-:W-:Y:S01]  /*0a50*/  FFMA R55, R28.reuse, R34.reuse, R69 ;  /* 0x000000221c377223 */ /* 0x0c0fe20000000045 */
[----:B------:R-:W2:Y:S01]  /*0a60*/  LDS.128 R20, [R83+0x300] ;  /* 0x0003000053147984 */ /* 0x000ea20000000c00 */
[----:B------:R-:W-:Y:S01]  /*0a70*/  FFMA R76, R28, R35, R76 ;  /* 0x000000231c4c7223 */ /* 0x000fe2000000004c */
[C---:B------:R-:W-:Y:S01]  /*0a80*/  FFMA R27, R30.reuse, R34, R39 ;  /* 0x000000221e1b7223 */ /* 0x040fe20000000027 */
[C---:B------:R-:W-:Y:S01]  /*0a90*/  FFMA R28, R30.reuse, R33, R36 ;  /* 0x000000211e1c7223 */ /* 0x040fe20000000024 */
[CC--:B------:R-:W-:Y:S01]  /*0aa0*/  FFMA R69, R29.reuse, R32.reuse, R78 ;  /* 0x000000201d457223 */ /* 0x0c0fe2000000004e */
[-C--:B------:R-:W-:Y:S01]  /*0ab0*/  FFMA R82, R29, R35.reuse, R82 ;  /* 0x000000231d527223 */ /* 0x080fe20000000052 */
[C---:B------:R-:W-:Y:S01]  /*0ac0*/  FFMA R87, R30.reuse, R32, R37 ;  /* 0x000000201e577223 */ /* 0x040fe20000000025 */
[-C--:B------:R-:W-:Y:S01]  /*0ad0*/  FFMA R68, R30, R35.reuse, R38 ;  /* 0x000000231e447223 */ /* 0x080fe20000000026 */
[CC--:B------:R-:W-:Y:S01]  /*0ae0*/  FFMA R43, R31.reuse, R34.reuse, R75 ;  /* 0x000000221f2b7223 */ /* 0x0c0fe2000000004b */
[----:B------:R-:W-:Y:S01]  /*0af0*/  FFMA R106, R31, R35, R88 ;  /* 0x000000231f6a7223 */ /* 0x000fe20000000058 */
[CC--:B------:R-:W-:Y:S01]  /*0b00*/  FFMA R80, R29.reuse, R33.reuse, R80 ;  /* 0x000000211d507223 */ /* 0x0c0fe20000000050 */
[----:B------:R-:W-:Y:S01]  /*0b10*/  FFMA R73, R29, R34, R73 ;  /* 0x000000221d497223 */ /* 0x000fe20000000049 */
[C---:B------:R-:W-:Y:S01]  /*0b20*/  FFMA R71, R31.reuse, R32, R84 ;  /* 0x000000201f477223 */ /* 0x040fe20000000054 */
[----:B------:R-:W-:Y:S01]  /*0b30*/  FFMA R86, R31, R33, R86 ;  /* 0x000000211f567223 */ /* 0x000fe20000000056 */
[----:B0-----:R-:W-:Y:S01]  /*0b40*/  FFMA R58, R8, R13, R104 ;  /* 0x0000000d083a7223 */ /* 0x001fe20000000068 */
[-C--:B------:R-:W-:Y:S01]  /*0b50*/  FFMA R75, R10, R12.reuse, R85 ;  /* 0x0000000c0a4b7223 */ /* 0x080fe20000000055 */
[C---:B------:R-:W-:Y:S01]  /*0b60*/  FFMA R91, R8.reuse, R12, R91 ;  /* 0x0000000c085b7223 */ /* 0x040fe2000000005b */
[----:B------:R-:W-:Y:S01]  /*0b70*/  FFMA R89, R8, R14, R89 ;  /* 0x0000000e08597223 */ /* 0x000fe20000000059 */
[----:B-1----:R-:W-:Y:S01]  /*0b80*/  FFMA R78, R10, R19, R70 ;  /* 0x000000130a4e7223 */ /* 0x002fe20000000046 */
[C---:B------:R-:W-:Y:S01]  /*0b90*/  FFMA R104, R8.reuse, R15, R110 ;  /* 0x0000000f08687223 */ /* 0x040fe2000000006e */
[C---:B------:R-:W-:Y:S01]  /*0ba0*/  FFMA R59, R8.reuse, R16, R59 ;  /* 0x00000010083b7223 */ /* 0x040fe2000000003b */
[----:B------:R-:W-:Y:S01]  /*0bb0*/  FFMA R54, R8, R17, R54 ;  /* 0x0000001108367223 */ /* 0x000fe20000000036 */
[C---:B--2---:R-:W-:Y:S01]  /*0bc0*/  FFMA R39, R20.reuse, R12, R3 ;  /* 0x0000000c14277223 */ /* 0x044fe20000000003 */
[C---:B------:R-:W-:Y:S01]  /*0bd0*/  FFMA R52, R20.reuse, R13, R96 ;  /* 0x0000000d14347223 */ /* 0x040fe20000000060 */
[C---:B------:R-:W-:Y:S01]  /*0be0*/  FFMA R93, R20.reuse, R14, R93 ;  /* 0x0000000e145d7223 */ /* 0x040fe2000000005d */
[C---:B------:R-:W-:Y:S01]  /*0bf0*/  FFMA R36, R20.reuse, R15, R40 ;  /* 0x0000000f14247223 */ /* 0x040fe20000000028 */
[C---:B------:R-:W-:Y:S01]  /*0c00*/  FFMA R37, R20.reuse, R16, R97 ;  /* 0x0000001014257223 */ /* 0x040fe20000000061 */
[C---:B------:R-:W-:Y:S01]  /*0c10*/  FFMA R74, R20.reuse, R17, R74 ;  /* 0x00000011144a7223 */ /* 0x040fe2000000004a */
[CC--:B------:R-:W-:Y:S01]  /*0c20*/  FFMA R35, R20.reuse, R18.reuse, R55 ;  /* 0x0000001214237223 */ /* 0x0c0fe20000000037 */
[-C--:B------:R-:W-:Y:S01]  /*0c30*/  FFMA R76, R20, R19.reuse, R76 ;  /* 0x00000013144c7223 */ /* 0x080fe2000000004c */
[C---:B------:R-:W-:Y:S01]  /*0c40*/  FFMA R57, R8.reuse, R18, R57 ;  /* 0x0000001208397223 */ /* 0x040fe20000000039 */
[----:B------:R-:W-:Y:S01]  /*0c50*/  FFMA R60, R8, R19, R60 ;  /* 0x00000013083c7223 */ /* 0x000fe2000000003c */
[C---:B------:R-:W-:Y:S01]  /*0c60*/  FFMA R102, R9.reuse, R12, R102 ;  /* 0x0000000c09667223 */ /* 0x040fe20000000066 */
[C---:B------:R-:W-:Y:S01]  /*0c70*/  FFMA R100, R9.reuse, R13, R100 ;  /* 0x0000000d09647223 */ /* 0x040fe20000000064 */
[C---:B------:R-:W-:Y:S01]  /*0c80*/  FFMA R95, R9.reuse, R14, R95 ;  /* 0x0000000e095f7223 */ /* 0x040fe2000000005f */
[C---:B------:R-:W-:Y:S01]  /*0c90*/  FFMA R50, R9.reuse, R15, R50 ;  /* 0x0000000f09327223 */ /* 0x040fe20000000032 */
[C---:B------:R-:W-:Y:S01]  /*0ca0*/  FFMA R49, R9.reuse, R16, R49 ;  /* 0x0000001009317223 */ /* 0x040fe20000000031 */
[C---:B------:R-:W-:Y:S01]  /*0cb0*/  FFMA R56, R9.reuse, R17, R56 ;  /* 0x0000001109387223 */ /* 0x040fe20000000038 */
[C---:B------:R-:W-:Y:S01]  /*0cc0*/  FFMA R61, R9.reuse, R18, R61 ;  /* 0x00000012093d7223 */ /* 0x040fe2000000003d */
[----:B------:R-:W-:Y:S01]  /*0cd0*/  FFMA R64, R9, R19, R64 ;  /* 0x0000001309407223 */ /* 0x000fe20000000040 */
        /* <DEDUP_REMOVED lines=27> */
[CC--:B------:R-:W-:Y:S01]  /*0e90*/  FFMA R92, R22.reuse, R17.reuse, R28 ;  /* 0x00000011165c7223 */ /* 0x0c0fe2000000001c */
[----:B------:R-:W-:Y:S01]  /*0ea0*/  LDS.128 R8, [R83+0x400] ;  /* 0x0004000053087984 */ /* 0x000fe20000000c00 */
[C---:B------:R-:W-:Y:S01]  /*0eb0*/  FFMA R69, R21.reuse, R16, R69 ;  /* 0x0000001015457223 */ /* 0x040fe20000000045 */
[C---:B------:R-:W-:Y:S01]  /*0ec0*/  FFMA R80, R21.reuse, R17, R80 ;  /* 0x0000001115507223 */ /* 0x040fe20000000050 */
[C---:B------:R-:W-:Y:S01]  /*0ed0*/  FFMA R73, R21.reuse, R18, R73 ;  /* 0x0000001215497223 */ /* 0x040fe20000000049 */
[----:B------:R-:W0:Y:S01]  /*0ee0*/  LDS.128 R24, [R81+0x400] ;  /* 0x0004000051187984 */ /* 0x000e220000000c00 */
[-C--:B------:R-:W-:Y:S01]  /*0ef0*/  FFMA R82, R21, R19.reuse, R82 ;  /* 0x0000001315527223 */ /* 0x080fe20000000052 */
[CC--:B------:R-:W-:Y:S01]  /*0f00*/  FFMA R87, R22.reuse, R16.reuse, R87 ;  /* 0x0000001016577223 */ /* 0x0c0fe20000000057 */
[----:B------:R-:W-:Y:S01]  /*0f10*/  FFMA R68, R22, R19, R68 ;  /* 0x0000001316447223 */ /* 0x000fe20000000044 */
[----:B------:R-:W1:Y:S01]  /*0f20*/  LDS.128 R12, [R83+0x500] ;  /* 0x00050000530c7984 */ /* 0x000e620000000c00 */
[C---:B------:R-:W-:Y:S01]  /*0f30*/  FFMA R71, R23.reuse, R16, R71 ;  /* 0x0000001017477223 */ /* 0x040fe20000000047 */
[C---:B------:R-:W-:Y:S01]  /*0f40*/  FFMA R86, R23.reuse, R17, R86 ;  /* 0x0000001117567223 */ /* 0x040fe20000000056 */
[C---:B------:R-:W-:Y:S01]  /*0f50*/  FFMA R43, R23.reuse, R18, R43 ;  /* 0x00000012172b7223 */ /* 0x040fe2000000002b */
[----:B------:R-:W2:Y:S01]  /*0f60*/  LDS.128 R28, [R81+0x500] ;  /* 0x00050000511c7984 */ /* 0x000ea20000000c00 */
[----:B------:R-:W-:-:S03]  /*0f70*/  FFMA R0, R23, R19, R106 ;  /* 0x0000001317007223 */ /* 0x000fc6000000006a */
[----:B------:R-:W-:Y:S01]  /*0f80*/  LDS.128 R16, [R81+0x700] ;  /* 0x0007000051107984 */ /* 0x000fe20000000c00 */
[-C--:B0-----:R-:W-:Y:S01]  /*0f90*/  FFMA R3, R8, R24.reuse, R91 ;  /* 0x0000001808037223 */ /* 0x081fe2000000005b */
[-C--:B------:R-:W-:Y:S01]  /*0fa0*/  FFMA R6, R9, R24.reuse, R102 ;  /* 0x0000001809067223 */ /* 0x080fe20000000066 */
[-C--:B------:R-:W-:Y:S01]  /*0fb0*/  FFMA R5, R10, R24.reuse, R75 ;  /* 0x000000180a057223 */ /* 0x080fe2000000004b */
[-C--:B------:R-:W-:Y:S01]  /*0fc0*/  FFMA R38, R11, R24.reuse, R38 ;  /* 0x000000180b267223 */ /* 0x080fe20000000026 */
[-C--:B-1----:R-:W-:Y:S01]  /*0fd0*/  FFMA R39, R12, R24.reuse, R39 ;  /* 0x000000180c277223 */ /* 0x082fe20000000027 */
[-C--:B------:R-:W-:Y:S01]  /*0fe0*/  FFMA R34, R13, R24.reuse, R34 ;  /* 0x000000180d227223 */ /* 0x080fe20000000022 */
[-C--:B------:R-:W-:Y:S01]  /*0ff0*/  FFMA R55, R14, R24.reuse, R55 ;  /* 0x000000180e377223 */ /* 0x080fe20000000037 */
[----:B------:R-:W-:Y:S01]  /*1000*/  FFMA R2, R15, R24, R2 ;  /* 0x000000180f027223 */ /* 0x000fe20000000002 */
[C---:B------:R-:W-:Y:S01]  /*1010*/  FFMA R58, R8.reuse, R25, R58 ;  /* 0x00000019083a7223 */ /* 0x040fe2000000003a */
[C---:B------:R-:W-:Y:S01]  /*1020*/  FFMA R47, R8.reuse, R26, R89 ;  /* 0x0000001a082f7223 */ /* 0x040fe20000000059 */
[C---:B------:R-:W-:Y:S01]  /*1030*/  FFMA R48, R8.reuse, R27, R104 ;  /* 0x0000001b08307223 */ /* 0x040fe20000000068 */
[C---:B--2---:R-:W-:Y:S01]  /*1040*/  FFMA R59, R8.reuse, R28, R59 ;  /* 0x0000001c083b7223 */ /* 0x044fe2000000003b */
        /* <DEDUP_REMOVED lines=40> */
[----:B------:R-:W-:Y:S01]  /*12d0*/  FFMA R0, R15, R31, R0 ;  /* 0x0000001f0f007223 */ /* 0x000fe20000000000 */
[----:B------:R-:W0:Y:S01]  /*12e0*/  LDS.128 R8, [R83+0x600] ;  /* 0x0006000053087984 */ /* 0x000e220000000c00 */
[C---:B------:R-:W-:Y:S01]  /*12f0*/  FFMA R52, R12.reuse, R25, R52 ;  /* 0x000000190c347223 */ /* 0x040fe20000000034 */
[CC--:B------:R-:W-:Y:S01]  /*1300*/  FFMA R93, R12.reuse, R26.reuse, R93 ;  /* 0x0000001a0c5d7223 */ /* 0x0c0fe2000000005d */
[----:B------:R-:W-:Y:S01]  /*1310*/  FFMA R36, R12, R27, R36 ;  /* 0x0000001b0c247223 */ /* 0x000fe20000000024 */
[----:B------:R-:W1:Y:S01]  /*1320*/  LDS.128 R20, [R81+0x600] ;  /* 0x0006000051147984 */ /* 0x000e620000000c00 */
[C---:B------:R-:W-:Y:S01]  /*1330*/  FFMA R32, R13.reuse, R25, R32 ;  /* 0x000000190d207223 */ /* 0x040fe20000000020 */
[CC--:B------:R-:W-:Y:S01]  /*1340*/  FFMA R33, R13.reuse, R26.reuse, R33 ;  /* 0x0000001a0d217223 */ /* 0x0c0fe20000000021 */
[----:B------:R-:W-:Y:S01]  /*1350*/  FFMA R46, R13, R27, R46 ;  /* 0x0000001b0d2e7223 */ /* 0x000fe2000000002e */
[----:B------:R-:W2:Y:S01]  /*1360*/  LDS.128 R28, [R83+0x700] ;  /* 0x00070000531c7984 */ /* 0x000ea20000000c00 */
[C---:B------:R-:W-:Y:S01]  /*1370*/  FFMA R40, R14.reuse, R25, R40 ;  /* 0x000000190e287223 */ /* 0x040fe20000000028 */
[CC--:B------:R-:W-:Y:S01]  /*1380*/  FFMA R41, R14.reuse, R26.reuse, R41 ;  /* 0x0000001a0e297223 */ /* 0x0c0fe20000000029 */
[-C--:B------:R-:W-:Y:S01]  /*1390*/  FFMA R70, R14, R27.reuse, R70 ;  /* 0x0000001b0e467223 */ /* 0x080fe20000000046 */
[C---:B------:R-:W-:Y:S01]  /*13a0*/  FFMA R75, R15.reuse, R26, R88 ;  /* 0x0000001a0f4b7223 */ /* 0x040fe20000000058 */
[----:B------:R-:W-:-:S02]  /*13b0*/  FFMA R42, R15, R27, R42 ;  /* 0x0000001b0f2a7223 */ /* 0x000fc4000000002a */
[----:B------:R-:W-:Y:S01]  /*13c0*/  LDS.128 R12, [R83+0x800] ;  /* 0x00080000530c7984 */ /* 0x000fe20000000c00 */
[C---:B0-----:R-:W-:Y:S01]  /*13d0*/  FFMA R59, R8.reuse, R16, R59 ;  /* 0x00000010083b7223 */ /* 0x041fe2000000003b */
[C---:B------:R-:W-:Y:S01]  /*13e0*/  FFMA R54, R8.reuse, R17, R54 ;  /* 0x0000001108367223 */ /* 0x040fe20000000036 */
[C---:B------:R-:W-:Y:S01]  /*13f0*/  FFMA R57, R8.reuse, R18, R57 ;  /* 0x0000001208397223 */ /* 0x040fe20000000039 */
[C---:B------:R-:W-:Y:S01]  /*1400*/  FFMA R60, R8.reuse, R19, R60 ;  /* 0x00000013083c7223 */ /* 0x040fe2000000003c */
[-C--:B-1----:R-:W-:Y:S01]  /*1410*/  FFMA R3, R8, R20.reuse, R3 ;  /* 0x0000001408037223 */ /* 0x082fe20000000003 */
[-C--:B------:R-:W-:Y:S01]  /*1420*/  FFMA R6, R9, R20.reuse, R6 ;  /* 0x0000001409067223 */ /* 0x080fe20000000006 */
[-C--:B------:R-:W-:Y:S01]  /*1430*/  FFMA R5, R10, R20.reuse, R5 ;  /* 0x000000140a057223 */ /* 0x080fe20000000005 */
[-C--:B------:R-:W-:Y:S01]  /*1440*/  FFMA R38, R11, R20.reuse, R38 ;  /* 0x000000140b267223 */ /* 0x080fe20000000026 */
[-C--:B--2---:R-:W-:Y:S01]  /*1450*/  FFMA R39, R28, R20.reuse, R39 ;  /* 0x000000141c277223 */ /* 0x084fe20000000027 */
[-C--:B------:R-:W-:Y:S01]  /*1460*/  FFMA R34, R29, R20.reuse, R34 ;  /* 0x000000141d227223 */ /* 0x080fe20000000022 */
[-C--:B------:R-:W-:Y:S01]  /*1470*/  FFMA R55, R30, R20.reuse, R55 ;  /* 0x000000141e377223 */ /* 0x080fe20000000037 */
[----:B------:R-:W-:Y:S01]  /*1480*/  FFMA R2, R31, R20, R2 ;  /* 0x000000141f027223 */ /* 0x000fe20000000002 */
[C---:B------:R-:W-:Y:S01]  /*1490*/  FFMA R58, R8.reuse, R21, R58 ;  /* 0x00000015083a7223 */ /* 0x040fe2000000003a */
[CC--:B------:R-:W-:Y:S01]  /*14a0*/  FFMA R47, R8.reuse, R22.reuse, R47 ;  /* 0x00000016082f7223 */ /* 0x0c0fe2000000002f */
        /* <DEDUP_REMOVED lines=22> */
[-C--:B------:R-:W-:Y:S01]  /*1610*/  FFMA R20, R31, R21.reuse, R24 ;  /* 0x000000151f147223 */ /* 0x080fe20000000018 */
[----:B------:R-:W0:Y:S01]  /*1620*/  LDS.128 R8, [R81+0x800] ;  /* 0x0008000051087984 */ /* 0x000e220000000c00 */
[-C--:B------:R-:W-:Y:S01]  /*1630*/  FFMA R52, R28, R21.reuse, R52 ;  /* 0x000000151c347223 */ /* 0x080fe20000000034 */
[CC--:B------:R-:W-:Y:S01]  /*1640*/  FFMA R32, R29.reuse, R21.reuse, R32 ;  /* 0x000000151d207223 */ /* 0x0c0fe20000000020 */
[----:B------:R-:W-:Y:S01]  /*1650*/  FFMA R40, R30, R21, R40 ;  /* 0x000000151e287223 */ /* 0x000fe20000000028 */
[----:B------:R-:W1:Y:S01]  /*1660*/  LDS.128 R24, [R81+0x900] ;  /* 0x0009000051187984 */ /* 0x000e620000000c00 */
[-C--:B------:R-:W-:Y:S01]  /*1670*/  FFMA R93, R28, R22.reuse, R93 ;  /* 0x000000161c5d7223 */ /* 0x080fe2000000005d */
[-C--:B------:R-:W-:Y:S01]  /*1680*/  FFMA R33, R29, R22.reuse, R33 ;  /* 0x000000161d217223 */ /* 0x080fe20000000021 */
[-C--:B------:R-:W-:Y:S01]  /*1690*/  FFMA R41, R30, R22.reuse, R41 ;  /* 0x000000161e297223 */ /* 0x080fe20000000029 */
[----:B------:R-:W-:Y:S01]  /*16a0*/  FFMA R21, R31, R22, R75 ;  /* 0x000000161f157223 */ /* 0x000fe2000000004b */
[-C--:B------:R-:W-:Y:S01]  /*16b0*/  FFMA R36, R28, R23.reuse, R36 ;  /* 0x000000171c247223 */ /* 0x080fe20000000024 */
[-C--:B------:R-:W-:Y:S01]  /*16c0*/  FFMA R46, R29, R23.reuse, R46 ;  /* 0x000000171d2e7223 */ /* 0x080fe2000000002e */
[-C--:B------:R-:W-:Y:S01]  /*16d0*/  FFMA R70, R30, R23.reuse, R70 ;  /* 0x000000171e467223 */ /* 0x080fe20000000046 */
        /* <DEDUP_REMOVED lines=16> */
[----:B------:R-:W-:-:S02]  /*17e0*/  FFMA R0, R31, R19, R0 ;  /* 0x000000131f007223 */ /* 0x000fc40000000000 */
[----:B------:R-:W2:Y:S04]  /*17f0*/  LDS.128 R28, [R83+0x900] ;  /* 0x00090000531c7984 */ /* 0x000ea80000000c00 */
[----:B------:R-:W-:Y:S01]  /*1800*/  LDS.128 R16, [R81+0xb00] ;  /* 0x000b000051107984 */ /* 0x000fe20000000c00 */
[C---:B0-----:R-:W-:Y:S01]  /*1810*/  FFMA R3, R12.reuse, R8, R3 ;  /* 0x000000080c037223 */ /* 0x041fe20000000003 */
[C---:B------:R-:W-:Y:S01]  /*1820*/  FFMA R58, R12.reuse, R9, R58 ;  /* 0x000000090c3a7223 */ /* 0x040fe2000000003a */
[C---:B------:R-:W-:Y:S01]  /*1830*/  FFMA R47, R12.reuse, R10, R47 ;  /* 0x0000000a0c2f7223 */ /* 0x040fe2000000002f */
[C---:B------:R-:W-:Y:S01]  /*1840*/  FFMA R48, R12.reuse, R11, R48 ;  /* 0x0000000b0c307223 */ /* 0x040fe20000000030 */
[C---:B-1----:R-:W-:Y:S01]  /*1850*/  FFMA R59, R12.reuse, R24, R59 ;  /* 0x000000180c3b7223 */ /* 0x042fe2000000003b */
        /* <DEDUP_REMOVED lines=12> */
[----:B------:R-:W0:Y:S01]  /*1920*/  LDC.64 R12, c[0x0][0x380] ;  /* 0x0000e000ff0c7b82 */ /* 0x000e220000000a00 */
        /* <DEDUP_REMOVED lines=22> */
[----:B------:R-:W-:Y:S01]  /*1a90*/  FFMA R33, R29, R10, R33 ;  /* 0x0000000a1d217223 */ /* 0x000fe20000000021 */
[----:B0-----:R-:W-:-:S04]  /*1aa0*/  IMAD.WIDE R12, R79, 0x4, R12 ;  /* 0x000000044f0c7825 */ /* 0x001fc800078e020c */
[C---:B------:R-:W-:Y:S01]  /*1ab0*/  FFMA R46, R29.reuse, R11, R46 ;  /* 0x0000000b1d2e7223 */ /* 0x040fe2000000002e */
[C---:B------:R-:W-:Y:S01]  /*1ac0*/  FFMA R69, R29.reuse, R24, R69 ;  /* 0x000000181d457223 */ /* 0x040fe20000000045 */
[C---:B------:R-:W-:Y:S01]  /*1ad0*/  FFMA R80, R29.reuse, R25, R80 ;  /* 0x000000191d507223 */ /* 0x040fe20000000050 */
[CC--:B------:R-:W-:Y:S01]  /*1ae0*/  FFMA R73, R29.reuse, R26.reuse, R73 ;  /* 0x0000001a1d497223 */ /* 0x0c0fe20000000049 */
[----:B------:R-:W-:Y:S01]  /*1af0*/  FFMA R82, R29, R27, R82 ;  /* 0x0000001b1d527223 */ /* 0x000fe20000000052 */
        /* <DEDUP_REMOVED lines=19> */
[----:B------:R0:W2:Y:S01]  /*1c30*/  LDG.E.128.CONSTANT R40, desc[UR12][R12.64] ;  /* 0x0000000c0c287981 */ /* 0x0000a2000c1e9d00 */
[----:B------:R-:W1:Y:S03]  /*1c40*/  LDCU UR9, c[0x0][0x360] ;  /* 0x00006c00ff0977ac */ /* 0x000e660008000800 */
[----:B------:R-:W-:Y:S04]  /*1c50*/  LDS.128 R8, [R81+0xa00] ;  /* 0x000a000051087984 */ /* 0x000fe80000000c00 */
[----:B------:R-:W3:Y:S04]  /*1c60*/  LDS.128 R24, [R83+0xb00] ;  /* 0x000b000053187984 */ /* 0x000ee80000000c00 */
[----:B0-----:R-:W0:Y:S01]  /*1c70*/  LDS.128 R12, [R83+0xa00] ;  /* 0x000a0000530c7984 */ /* 0x001e220000000c00 */
[C---:B---3--:R-:W-:Y:S01]  /*1c80*/  FFMA R39, R24.reuse, R8, R39 ;  /* 0x0000000818277223 */ /* 0x048fe20000000027 */
[C---:B------:R-:W-:Y:S01]  /*1c90*/  FFMA R52, R24.reuse, R9, R52 ;  /* 0x0000000918347223 */ /* 0x040fe20000000034 */
[C---:B------:R-:W-:Y:S01]  /*1ca0*/  FFMA R93, R24.reuse, R10, R93 ;  /* 0x0000000a185d7223 */ /* 0x040fe2000000005d */
[C---:B------:R-:W-:Y:S01]  /*1cb0*/  FFMA R36, R24.reuse, R11, R36 ;  /* 0x0000000b18247223 */ /* 0x040fe20000000024 */
[C---:B------:R-:W-:Y:S01]  /*1cc0*/  FFMA R37, R24.reuse, R16, R37 ;  /* 0x0000001018257223 */ /* 0x040fe20000000025 */
[C---:B------:R-:W-:Y:S01]  /*1cd0*/  FFMA R74, R24.reuse, R17, R74 ;  /* 0x00000011184a7223 */ /* 0x040fe2000000004a */
[C---:B------:R-:W-:Y:S01]  /*1ce0*/  FFMA R35, R24.reuse, R18, R35 ;  /* 0x0000001218237223 */ /* 0x040fe20000000023 */
[----:B------:R-:W-:Y:S01]  /*1cf0*/  FFMA R76, R24, R19, R76 ;  /* 0x00000013184c7223 */ /* 0x000fe2000000004c */
[C---:B0-----:R-:W-:Y:S01]  /*1d00*/  FFMA R3, R12.reuse, R8, R3 ;  /* 0x000000080c037223 */ /* 0x041fe20000000003 */
        /* <DEDUP_REMOVED lines=42> */
[CC--:B------:R-:W-:Y:S01]  /*1fb0*/  FFMA R28, R26.reuse, R9.reuse, R28 ;  /* 0x000000091a1c7223 */ /* 0x0c0fe2000000001c */
[C---:B------:R-:W-:Y:S01]  /*1fc0*/  FFMA R29, R26.reuse, R10, R29 ;  /* 0x0000000a1a1d7223 */ /* 0x040fe2000000001d */
[C---:B------:R-:W-:Y:S01]  /*1fd0*/  FFMA R2, R27.reuse, R8, R2 ;  /* 0x000000081b027223 */ /* 0x040fe20000000002 */
[C---:B------:R-:W-:Y:S01]  /*1fe0*/  FFMA R20, R27.reuse, R9, R20 ;  /* 0x000000091b147223 */ /* 0x040fe20000000014 */
[C---:B------:R-:W-:Y:S01]  /*1ff0*/  FFMA R21, R27.reuse, R10, R21 ;  /* 0x0000000a1b157223 */ /* 0x040fe20000000015 */
[C---:B------:R-:W-:Y:S01]  /*2000*/  FFMA R22, R27.reuse, R11, R22 ;  /* 0x0000000b1b167223 */ /* 0x040fe20000000016 */
[----:B------:R-:W-:Y:S01]  /*2010*/  LDS.128 R68, [R83+0xc00] ;  /* 0x000c000053447984 */ /* 0x000fe20000000c00 */
[C---:B------:R-:W-:Y:S01]  /*2020*/  FFMA R75, R27.reuse, R18, R88 ;  /* 0x000000121b4b7223 */ /* 0x040fe20000000058 */
[C---:B------:R-:W-:Y:S01]  /*2030*/  FFMA R0, R27.reuse, R19, R0 ;  /* 0x000000131b007223 */ /* 0x040fe20000000000 */
[C---:B------:R-:W-:Y:S01]  /*2040*/  FFMA R87, R26.reuse, R16, R87 ;  /* 0x000000101a577223 */ /* 0x040fe20000000057 */
[----:B------:R-:W0:Y:S01]  /*2050*/  LDS.128 R12, [R81+0xc00] ;  /* 0x000c0000510c7984 */ /* 0x000e220000000c00 */
[CC--:B------:R-:W-:Y:S01]  /*2060*/  FFMA R92, R26.reuse, R17.reuse, R92 ;  /* 0x000000111a5c7223 */ /* 0x0c0fe2000000005c */
[----:B------:R-:W-:Y:S01]  /*2070*/  FFMA R85, R26, R18, R85 ;  /* 0x000000121a557223 */ /* 0x000fe20000000055 */
[C---:B------:R-:W-:Y:S01]  /*2080*/  FFMA R23, R27.reuse, R16, R23 ;  /* 0x000000101b177223 */ /* 0x040fe20000000017 */
[----:B------:R-:W3:Y:S01]  /*2090*/  LDS.128 R8, [R81+0xd00] ;  /* 0x000d000051087984 */ /* 0x000ee20000000c00 */
[----:B------:R-:W-:-:S03]  /*20a0*/  FFMA R86, R27, R17, R86 ;  /* 0x000000111b567223 */ /* 0x000fc60000000056 */
[----:B------:R-:W4:Y:S01]  /*20b0*/  LDS.128 R88, [R83+0xd00] ;  /* 0x000d000053587984 */ /* 0x000f220000000c00 */
[-C--:B0-----:R-:W-:Y:S01]  /*20c0*/  FFMA R19, R68, R13.reuse, R58 ;  /* 0x0000000d44137223 */ /* 0x081fe2000000003a */
[C---:B------:R-:W-:Y:S01]  /*20d0*/  FFMA R5, R70.reuse, R12, R5 ;  /* 0x0000000c46057223 */ /* 0x040fe20000000005 */
[C---:B------:R-:W-:Y:S01]  /*20e0*/  FFMA R17, R70.reuse, R13, R98 ;  /* 0x0000000d46117223 */ /* 0x040fe20000000062 */
[C---:B------:R-:W-:Y:S01]  /*20f0*/  FFMA R45, R70.reuse, R14, R45 ;  /* 0x0000000e462d7223 */ /* 0x040fe2000000002d */
[CC--:B---3--:R-:W-:Y:S01]  /*2100*/  FFMA R58, R69.reuse, R8.reuse, R49 ;  /* 0x00000008453a7223 */ /* 0x0c8fe20000000031 */
[C---:B------:R-:W-:Y:S01]  /*2110*/  FFMA R49, R70.reuse, R15, R84 ;  /* 0x0000000f46317223 */ /* 0x040fe20000000054 */
[C---:B------:R-:W-:Y:S01]  /*2120*/  FFMA R65, R70.reuse, R8, R65 ;  /* 0x0000000846417223 */ /* 0x040fe20000000041 */
[C---:B------:R-:W-:Y:S01]  /*2130*/  FFMA R62, R70.reuse, R9, R62 ;  /* 0x00000009463e7223 */ /* 0x040fe2000000003e */
[----:B------:R-:W-:Y:S01]  /*2140*/  FFMA R63, R70, R10, R63 ;  /* 0x0000000a463f7223 */ /* 0x000fe2000000003f */
[----:B------:R-:W-:Y:S01]  /*2150*/  FFMA R55, R68, R15, R48 ;  /* 0x0000000f44377223 */ /* 0x000fe20000000030 */
[----:B------:R-:W-:Y:S01]  /*2160*/  FFMA R70, R70, R11, R78 ;  /* 0x0000000b46467223 */ /* 0x000fe2000000004e */
[-C--:B------:R-:W-:Y:S01]  /*2170*/  FFMA R48, R69, R14.reuse, R95 ;  /* 0x0000000e45307223 */ /* 0x080fe2000000005f */
[----:B------:R-:W-:Y:S01]  /*2180*/  FFMA R16, R71, R14, R53 ;  /* 0x0000000e47107223 */ /* 0x000fe20000000035 */
[C---:B----4-:R-:W-:Y:S01]  /*2190*/  FFMA R34, R89.reuse, R12, R34 ;  /* 0x0000000c59227223 */ /* 0x050fe20000000022 */
        /* <DEDUP_REMOVED lines=20> */
[C---:B------:R-:W-:Y:S01]  /*22e0*/  FFMA R3, R68.reuse, R12, R3 ;  /* 0x0000000c44037223 */ /* 0x040fe20000000003 */
[C---:B------:R-:W-:Y:S01]  /*22f0*/  FFMA R47, R68.reuse, R14, R47 ;  /* 0x0000000e442f7223 */ /* 0x040fe2000000002f */
[C---:B------:R-:W-:Y:S01]  /*2300*/  FFMA R59, R68.reuse, R8, R59 ;  /* 0x00000008443b7223 */ /* 0x040fe2000000003b */
[----:B------:R-:W0:Y:S01]  /*2310*/  LDS.128 R20, [R83+0xe00] ;  /* 0x000e000053147984 */ /* 0x000e220000000c00 */
[C---:B------:R-:W-:Y:S01]  /*2320*/  FFMA R54, R68.reuse, R9, R54 ;  /* 0x0000000944367223 */ /* 0x040fe20000000036 */
[C---:B------:R-:W-:Y:S01]  /*2330*/  FFMA R57, R68.reuse, R10, R57 ;  /* 0x0000000a44397223 */ /* 0x040fe20000000039 */
[----:B------:R-:W-:Y:S01]  /*2340*/  FFMA R60, R68, R11, R60 ;  /* 0x0000000b443c7223 */ /* 0x000fe2000000003c */
[----:B------:R-:W3:Y:S01]  /*2350*/  LDS.128 R28, [R83+0xf00] ;  /* 0x000f0000531c7984 */ /* 0x000ee20000000c00 */
[----:B------:R-:W-:Y:S01]  /*2360*/  FFMA R68, R71, R8, R51 ;  /* 0x0000000847447223 */ /* 0x000fe20000000033 */
[-C--:B------:R-:W-:Y:S01]  /*2370*/  FFMA R50, R69, R15.reuse, R50 ;  /* 0x0000000f45327223 */ /* 0x080fe20000000032 */
[CC--:B------:R-:W-:Y:S01]  /*2380*/  FFMA R44, R71.reuse, R15.reuse, R44 ;  /* 0x0000000f472c7223 */ /* 0x0c0fe2000000002c */
[C---:B------:R-:W-:Y:S01]  /*2390*/  FFMA R93, R88.reuse, R14, R93 ;  /* 0x0000000e585d7223 */ /* 0x040fe2000000005d */
[C---:B------:R-:W-:Y:S01]  /*23a0*/  FFMA R51, R88.reuse, R15, R36 ;  /* 0x0000000f58337223 */ /* 0x040fe20000000024 */
[C---:B------:R-:W-:Y:S01]  /*23b0*/  FFMA R38, R71.reuse, R12, R38 ;  /* 0x0000000c47267223 */ /* 0x040fe20000000026 */
[----:B------:R-:W4:Y:S01]  /*23c0*/  LDC.64 R14, c[0x0][0x388] ;  /* 0x0000e200ff0e7b82 */ /* 0x000f220000000a00 */
[C---:B------:R-:W-:Y:S01]  /*23d0*/  FFMA R94, R71.reuse, R13, R94 ;  /* 0x0000000d475e7223 */ /* 0x040fe2000000005e */
[C---:B------:R-:W-:Y:S01]  /*23e0*/  FFMA R66, R71.reuse, R9, R66 ;  /* 0x0000000947427223 */ /* 0x040fe20000000042 */
[C---:B------:R-:W-:Y:S01]  /*23f0*/  FFMA R67, R71.reuse, R10, R67 ;  /* 0x0000000a47437223 */ /* 0x040fe20000000043 */
[----:B------:R-:W-:Y:S01]  /*2400*/  FFMA R72, R71, R11, R72 ;  /* 0x0000000b47487223 */ /* 0x000fe20000000048 */
[----:B------:R-:W-:Y:S01]  /*2410*/  FFMA R71, R88, R8, R37 ;  /* 0x0000000858477223 */ /* 0x000fe20000000025 */
[----:B-1----:R-:W-:-:S02]  /*2420*/  IMAD R8, R4, UR9, R7 ;  /* 0x0000000904087c24 */ /* 0x002fc4000f8e0207 */
        /* <DEDUP_REMOVED lines=9> */
[-C--:B------:R-:W-:Y:S01]  /*24c0*/  FFMA R76, R88, R11.reuse, R76 ;  /* 0x0000000b584c7223 */ /* 0x080fe2000000004c */
[C---:B------:R-:W-:Y:S01]  /*24d0*/  FFMA R88, R91.reuse, R11, R0 ;  /* 0x0000000b5b587223 */ /* 0x040fe20000000000 */
[----:B------:R-:W-:Y:S01]  /*24e0*/  SHF.L.U32 R0, R8, 0xb, RZ ;  /* 0x0000000b08007819 */ /* 0x000fe200000006ff */
[C---:B------:R-:W-:Y:S01]  /*24f0*/  FFMA R86, R91.reuse, R9, R86 ;  /* 0x000000095b567223 */ /* 0x040fe20000000056 */
[C---:B------:R-:W-:Y:S01]  /*2500*/  FFMA R12, R91.reuse, R12, R2 ;  /* 0x0000000c5b0c7223 */ /* 0x040fe20000000002 */
[----:B------:R-:W-:Y:S01]  /*2510*/  MOV R9, UR8 ;  /* 0x0000000800097c02 */ /* 0x000fe20008000f00 */
[----:B------:R-:W-:Y:S01]  /*2520*/  FFMA R75, R91, R10, R75 ;  /* 0x0000000a5b4b7223 */ /* 0x000fe2000000004b */
[----:B------:R-:W-:Y:S01]  /*2530*/  LOP3.LUT R0, R0, 0x800, RZ, 0xc0, !PT ;  /* 0x0000080000007812 */ /* 0x000fe200078ec0ff */
[----:B----4-:R-:W-:Y:S01]  /*2540*/  IMAD.WIDE R36, R77, 0x4, R14 ;  /* 0x000000044d247825 */ /* 0x010fe200078e020e */
[----:B------:R-:W-:-:S02]  /*2550*/  SHF.L.U32 R2, R8, 0x1, RZ ;  /* 0x0000000108027819 */ /* 0x000fc400000006ff */
[----:B------:R-:W-:Y:S02]  /*2560*/  IADD3 R0, PT, PT, R0, UR5, R9 ;  /* 0x0000000500007c10 */ /* 0x000fe4000fffe009 */
[----:B------:R-:W-:Y:S01]  /*2570*/  LOP3.LUT R9, R2, 0xfffffffc, RZ, 0xc0, !PT ;  /* 0xfffffffc02097812 */ /* 0x000fe200078ec0ff */
[-C--:B0-----:R-:W-:Y:S01]  /*2580*/  FFMA R11, R20, R24.reuse, R3 ;  /* 0x00000018140b7223 */ /* 0x081fe20000000003 */
[-C--:B------:R-:W-:Y:S02]  /*2590*/  FFMA R6, R21, R24.reuse, R6 ;  /* 0x0000001815067223 */ /* 0x080fe40000000006 */
[----:B------:R-:W-:Y:S01]  /*25a0*/  IADD3 R10, PT, PT, R0, R9, RZ ;  /* 0x00000009000a7210 */ /* 0x000fe20007ffe0ff */
[-C--:B------:R-:W-:Y:S01]  /*25b0*/  FFMA R0, R23, R24.reuse, R38 ;  /* 0x0000001817007223 */ /* 0x080fe20000000026 */
[-C--:B---3--:R-:W-:Y:S01]  /*25c0*/  FFMA R3, R28, R24.reuse, R39 ;  /* 0x000000181c037223 */ /* 0x088fe20000000027 */
[-C--:B------:R-:W-:Y:S01]  /*25d0*/  FFMA R9, R22, R24.reuse, R5 ;  /* 0x0000001816097223 */ /* 0x080fe20000000005 */
[----:B------:R-:W3:Y:S01]  /*25e0*/  LDG.E.128.CONSTANT R36, desc[UR12][R36.64] ;  /* 0x0000000c24247981 */ /* 0x000ee2000c1e9d00 */
[-C--:B------:R-:W-:Y:S01]  /*25f0*/  FFMA R2, R29, R24.reuse, R34 ;  /* 0x000000181d027223 */ /* 0x080fe20000000022 */
[-C--:B------:R-:W-:Y:S01]  /*2600*/  FFMA R5, R30, R24.reuse, R33 ;  /* 0x000000181e057223 */ /* 0x080fe20000000021 */
[----:B------:R-:W-:Y:S01]  /*2610*/  FFMA R12, R31, R24, R12 ;  /* 0x000000181f0c7223 */ /* 0x000fe2000000000c */
[----:B------:R-:W0:Y:S01]  /*2620*/  LDS.128 R32, [R81+0xf00] ;  /* 0x000f000051207984 */ /* 0x000e220000000c00 */
[----:B------:R-:W-:-:S04]  /*2630*/  SHF.L.U32 R8, R8, 0x4, RZ ;  /* 0x0000000408087819 */ /* 0x000fc800000006ff */
[C---:B------:R-:W-:Y:S02]  /*2640*/  LOP3.LUT R24, R8.reuse, 0xfffffe00, RZ, 0xc0, !PT ;  /* 0xfffffe0008187812 */ /* 0x040fe400078ec0ff */
[----:B------:R-:W-:Y:S01]  /*2650*/  LOP3.LUT R13, R8, 0x1f0, RZ, 0xc0, !PT ;  /* 0x000001f0080d7812 */ /* 0x000fe200078ec0ff */
[----:B------:R-:W-:Y:S02]  /*2660*/  FFMA R8, R23, R25, R94 ;  /* 0x0000001917087223 */ /* 0x000fe4000000005e */
[----:B------:R-:W1:Y:S01]  /*2670*/  LDC R94, c[0x0][0x39c] ;  /* 0x0000e700ff5e7b82 */ /* 0x000e620000000800 */
[----:B------:R-:W-:Y:S01]  /*2680*/  IADD3 R24, PT, PT, R13, UR6, R24 ;  /* 0x000000060d187c10 */ /* 0x000fe2000fffe018 */
[----:B------:R-:W-:-:S04]  /*2690*/  UIADD3 UR7, UPT, UPT, UR7, 0x1, URZ ;  /* 0x0000000107077890 */ /* 0x000fc8000fffe0ff */
[----:B------:R-:W-:Y:S01]  /*26a0*/  UISETP.NE.AND UP0, UPT, UR7, -0x1, UPT ;  /* 0xffffffff0700788c */ /* 0x000fe2000bf05270 */
        /* <DEDUP_REMOVED lines=17> */
[----:B------:R-:W-:-:S02]  /*27c0*/  IADD3 R79, PT, PT, R79, 0x8, RZ ;  /* 0x000000084f4f7810 */ /* 0x000fc40007ffe0ff */
[----:B-1----:R-:W-:Y:S01]  /*27d0*/  LEA R77, R94, R77, 0x3 ;  /* 0x0000004d5e4d7211 */ /* 0x002fe200078e18ff */
[----:B0-----:R-:W-:Y:S01]  /*27e0*/  FFMA R59, R20, R32, R59 ;  /* 0x00000020143b7223 */ /* 0x001fe2000000003b */
[----:B--2---:R0:W-:Y:S04]  /*27f0*/  STS [R10], R40 ;  /* 0x000000280a007388 */ /* 0x0041e80000000800 */
[----:B------:R1:W-:Y:S04]  /*2800*/  STS [R10+0x200], R41 ;  /* 0x000200290a007388 */ /* 0x0003e80000000800 */
[----:B------:R2:W-:Y:S04]  /*2810*/  STS [R10+0x400], R42 ;  /* 0x0004002a0a007388 */ /* 0x0005e80000000800 */
[----:B------:R4:W-:Y:S01]  /*2820*/  STS [R10+0x600], R43 ;  /* 0x0006002b0a007388 */ /* 0x0009e20000000800 */
[----:B0-----:R-:W-:Y:S01]  /*2830*/  FFMA R40, R31, R25, R104 ;  /* 0x000000191f287223 */ /* 0x001fe20000000068 */
[----:B-1----:R-:W-:Y:S01]  /*2840*/  FFMA R41, R28, R26, R93 ;  /* 0x0000001a1c297223 */ /* 0x002fe2000000005d */
[C---:B------:R-:W-:Y:S01]  /*2850*/  FFMA R54, R20.reuse, R33, R54 ;  /* 0x0000002114367223 */ /* 0x040fe20000000036 */
[C---:B------:R-:W-:Y:S01]  /*2860*/  FFMA R57, R20.reuse, R34, R57 ;  /* 0x0000002214397223 */ /* 0x040fe20000000039 */
[----:B------:R-:W-:Y:S01]  /*2870*/  FFMA R60, R20, R35, R60 ;  /* 0x00000023143c7223 */ /* 0x000fe2000000003c */
[-C--:B--2---:R-:W-:Y:S01]  /*2880*/  FFMA R42, R21, R26.reuse, R48 ;  /* 0x0000001a152a7223 */ /* 0x084fe20000000030 */
[----:B------:R-:W-:Y:S01]  /*2890*/  FFMA R48, R31, R26, R102 ;  /* 0x0000001a1f307223 */ /* 0x000fe20000000066 */
[C---:B------:R-:W-:Y:S01]  /*28a0*/  FFMA R58, R21.reuse, R32, R58 ;  /* 0x00000020153a7223 */ /* 0x040fe2000000003a */
[----:B------:R-:W-:Y:S01]  /*28b0*/  FFMA R56, R21, R33, R56 ;  /* 0x0000002115387223 */ /* 0x000fe20000000038 */
[----:B----4-:R-:W-:Y:S01]  /*28c0*/  FFMA R10, R29, R25, R98 ;  /* 0x000000191d0a7223 */ /* 0x010fe20000000062 */
[----:B------:R-:W-:Y:S01]  /*28d0*/  FFMA R43, R30, R26, R89 ;  /* 0x0000001a1e2b7223 */ /* 0x000fe20000000059 */
        /* <DEDUP_REMOVED lines=22> */
[----:B---3--:R0:W-:Y:S02]  /*2a40*/  STS.128 [R24+UR8], R36 ;  /* 0x0000002418007988 */ /* 0x0081e40008000c08 */
[C---:B0-----:R-:W-:Y:S01]  /*2a50*/  FFMA R37, R30.reuse, R32, R87 ;  /* 0x000000201e257223 */ /* 0x041fe20000000057 */
[C---:B------:R-:W-:Y:S01]  /*2a60*/  FFMA R36, R30.reuse, R33, R92 ;  /* 0x000000211e247223 */ /* 0x040fe2000000005c */
[C---:B------:R-:W-:Y:S01]  /*2a70*/  FFMA R39, R30.reuse, R34, R85 ;  /* 0x000000221e277223 */ /* 0x040fe20000000055 */
[----:B------:R-:W-:Y:S01]  /*2a80*/  FFMA R38, R30, R35, R90 ;  /* 0x000000231e267223 */ /* 0x000fe2000000005a */
[----:B------:R-:W-:Y:S06]  /*2a90*/  BAR.SYNC.DEFER_BLOCKING 0x0 ;  /* 0x0000000000007b1d */ /* 0x000fec0000010000 */
[----:B------:R-:W-:Y:S05]  /*2aa0*/  BRA.U UP0, `(.L_x_1) ;  /* 0xffffffd900c87547 */ /* 0x000fea000b83ffff */
.L_x_0:
[----:B------:R-:W-:Y:S02]  /*2ab0*/  LEA R79, R4, UR5, 0x4 ;  /* 0x00000005044f7c11 */ /* 0x000fe4000f8e20ff */
[----:B------:R-:W-:-:S03]  /*2ac0*/  LEA R77, R7, UR6, 0x4 ;  /* 0x00000006074d7c11 */ /* 0x000fc6000f8e20ff */
[----:B------:R-:W-:Y:S04]  /*2ad0*/  LDS.128 R20, [R79+0x1000] ;  /* 0x001000004f147984 */ /* 0x000fe80000000c00 */
[----:B------:R-:W0:Y:S04]  /*2ae0*/  LDS.128 R24, [R77+0x1000] ;  /* 0x001000004d187984 */ /* 0x000e280000000c00 */
[----:B------:R-:W1:Y:S04]  /*2af0*/  LDS.128 R28, [R79+0x1100] ;  /* 0x001100004f1c7984 */ /* 0x000e680000000c00 */
[----:B------:R-:W2:Y:S01]  /*2b00*/  LDS.128 R32, [R77+0x1100] ;  /* 0x001100004d207984 */ /* 0x000ea20000000c00 */
[-C--:B0-----:R-:W-:Y:S01]  /*2b10*/  FFMA R96, R23, R24.reuse, R0 ;  /* 0x0000001817607223 */ /* 0x081fe20000000000 */
[----:B------:R-:W-:Y:S01]  /*2b20*/  FFMA R108, R21, R24, R6 ;  /* 0x00000018156c7223 */ /* 0x000fe20000000006 */
[C---:B------:R-:W-:Y:S01]  /*2b30*/  FFMA R87, R20.reuse, R26, R47 ;  /* 0x0000001a14577223 */ /* 0x040fe2000000002f */
[-C--:B------:R-:W-:Y:S01]  /*2b40*/  FFMA R95, R20, R24.reuse, R11 ;  /* 0x00000018145f7223 */ /* 0x080fe2000000000b */
[-C--:B-1----:R-:W-:Y:S01]  /*2b50*/  FFMA R0, R29, R24.reuse, R2 ;  /* 0x000000181d007223 */ /* 0x082fe20000000002 */
        /* <DEDUP_REMOVED lines=15> */
[----:B------:R-:W-:Y:S01]  /*2c50*/  FFMA R114, R23, R27, R44 ;  /* 0x0000001b17727223 */ /* 0x000fe2000000002c */
[----:B------:R-:W-:Y:S01]  /*2c60*/  LDS.128 R8, [R79+0x1200] ;  /* 0x001200004f087984 */ /* 0x000fe20000000c00 */
[-C--:B------:R-:W-:Y:S01]  /*2c70*/  FFMA R3, R28, R24.reuse, R3 ;  /* 0x000000181c037223 */ /* 0x080fe20000000003 */
[C---:B------:R-:W-:Y:S01]  /*2c80*/  FFMA R5, R30.reuse, R24, R5 ;  /* 0x000000181e057223 */ /* 0x040fe20000000005 */
[----:B------:R-:W-:Y:S01]  /*2c90*/  FFMA R40, R31, R25, R40 ;  /* 0x000000191f287223 */ /* 0x000fe20000000028 */
[----:B------:R-:W0:Y:S01]  /*2ca0*/  LDS.128 R12, [R77+0x1200] ;  /* 0x001200004d0c7984 */ /* 0x000e220000000c00 */
        /* <DEDUP_REMOVED lines=8> */
[----:B------:R-:W1:Y:S01]  /*2d30*/  LDS.128 R16, [R77+0x1300] ;  /* 0x001300004d107984 */ /* 0x000e620000000c00 */
[CC--:B--2---:R-:W-:Y:S01]  /*2d40*/  FFMA R89, R21.reuse, R32.reuse, R58 ;  /* 0x0000002015597223 */ /* 0x0c4fe2000000003a */
[C---:B------:R-:W-:Y:S01]  /*2d50*/  FFMA R49, R20.reuse, R32, R59 ;  /* 0x0000002014317223 */ /* 0x040fe2000000003b */
[CC--:B------:R-:W-:Y:S01]  /*2d60*/  FFMA R50, R20.reuse, R33.reuse, R54 ;  /* 0x0000002114327223 */ /* 0x0c0fe20000000036 */
[----:B------:R-:W2:Y:S01]  /*2d70*/  LDS.128 R24, [R79+0x1300] ;  /* 0x001300004f187984 */ /* 0x000ea20000000c00 */
[CC--:B------:R-:W-:Y:S01]  /*2d80*/  FFMA R93, R20.reuse, R34.reuse, R57 ;  /* 0x00000022145d7223 */ /* 0x0c0fe20000000039 */
[C---:B------:R-:W-:Y:S01]  /*2d90*/  FFMA R58, R21.reuse, R33, R56 ;  /* 0x00000021153a7223 */ /* 0x040fe20000000038 */
[-C--:B------:R-:W-:Y:S01]  /*2da0*/  FFMA R110, R20, R35.reuse, R60 ;  /* 0x00000023146e7223 */ /* 0x080fe2000000003c */
[C---:B------:R-:W-:Y:S01]  /*2db0*/  FFMA R101, R21.reuse, R34, R61 ;  /* 0x0000002215657223 */ /* 0x040fe2000000003d */
[-C--:B------:R-:W-:Y:S01]  /*2dc0*/  FFMA R64, R21, R35.reuse, R64 ;  /* 0x0000002315407223 */ /* 0x080fe20000000040 */
        /* <DEDUP_REMOVED lines=8> */
[C---:B------:R-:W-:Y:S01]  /*2e50*/  FFMA R65, R28.reuse, R32, R71 ;  /* 0x000000201c417223 */ /* 0x040fe20000000047 */
[C---:B------:R-:W-:Y:S01]  /*2e60*/  FFMA R70, R28.reuse, R33, R74 ;  /* 0x000000211c467223 */ /* 0x040fe2000000004a */
[C---:B------:R-:W-:Y:S01]  /*2e70*/  FFMA R63, R28.reuse, R34, R69 ;  /* 0x000000221c3f7223 */ /* 0x040fe20000000045 */
[----:B------:R-:W-:Y:S01]  /*2e80*/  FFMA R66, R28, R35, R76 ;  /* 0x000000231c427223 */ /* 0x000fe2000000004c */
[C---:B------:R-:W-:Y:S01]  /*2e90*/  FFMA R23, R30.reuse, R32, R37 ;  /* 0x000000201e177223 */ /* 0x040fe20000000025 */
[CC--:B------:R-:W-:Y:S01]  /*2ea0*/  FFMA R20, R30.reuse, R33.reuse, R36 ;  /* 0x000000211e147223 */ /* 0x0c0fe20000000024 */
[C---:B------:R-:W-:Y:S01]  /*2eb0*/  FFMA R21, R30.reuse, R34, R39 ;  /* 0x000000221e157223 */ /* 0x040fe20000000027 */
[C---:B------:R-:W-:Y:S01]  /*2ec0*/  FFMA R99, R29.reuse, R32, R78 ;  /* 0x000000201d637223 */ /* 0x040fe2000000004e */
[C---:B------:R-:W-:Y:S01]  /*2ed0*/  FFMA R22, R29.reuse, R33, R80 ;  /* 0x000000211d167223 */ /* 0x040fe20000000050 */
[CC--:B------:R-:W-:Y:S01]  /*2ee0*/  FFMA R28, R29.reuse, R35.reuse, R82 ;  /* 0x000000231d1c7223 */ /* 0x0c0fe20000000052 */
[----:B------:R-:W-:Y:S01]  /*2ef0*/  FFMA R30, R30, R35, R38 ;  /* 0x000000231e1e7223 */ /* 0x000fe20000000026 */
[----:B------:R-:W-:Y:S01]  /*2f00*/  FFMA R53, R29, R34, R73 ;  /* 0x000000221d357223 */ /* 0x000fe20000000049 */
[C---:B------:R-:W-:Y:S01]  /*2f10*/  FFMA R85, R31.reuse, R32, R84 ;  /* 0x000000201f557223 */ /* 0x040fe20000000054 */
[C---:B------:R-:W-:Y:S01]  /*2f20*/  FFMA R78, R31.reuse, R33, R86 ;  /* 0x000000211f4e7223 */ /* 0x040fe20000000056 */
[C---:B------:R-:W-:Y:S01]  /*2f30*/  FFMA R61, R31.reuse, R34, R75 ;  /* 0x000000221f3d7223 */ /* 0x040fe2000000004b */
[----:B------:R-:W-:Y:S01]  /*2f40*/  FFMA R68, R31, R35, R88 ;  /* 0x000000231f447223 */ /* 0x000fe20000000058 */
[CC--:B0-----:R-:W-:Y:S01]  /*2f50*/  FFMA R76, R8.reuse, R13.reuse, R102 ;  /* 0x0000000d084c7223 */ /* 0x0c1fe20000000066 */
[-C--:B------:R-:W-:Y:S01]  /*2f60*/  FFMA R51, R8, R14.reuse, R87 ;  /* 0x0000000e08337223 */ /* 0x080fe20000000057 */
[CC--:B------:R-:W-:Y:S01]  /*2f70*/  FFMA R82, R11.reuse, R13.reuse, R98 ;  /* 0x0000000d0b527223 */ /* 0x0c0fe20000000062 */
[----:B------:R-:W-:Y:S01]  /*2f80*/  FFMA R71, R11, R14, R83 ;  /* 0x0000000e0b477223 */ /* 0x000fe20000000053 */
[----:B------:R-:W-:Y:S01]  /*2f90*/  FFMA R38, R10, R13, R100 ;  /* 0x0000000d0a267223 */ /* 0x000fe20000000064 */
[----:B------:R-:W-:Y:S01]  /*2fa0*/  FFMA R95, R8, R12, R95 ;  /* 0x0000000c085f7223 */ /* 0x000fe2000000005f */
[C---:B-1----:R-:W-:Y:S01]  /*2fb0*/  FFMA R102, R9.reuse, R17, R58 ;  /* 0x0000001109667223 */ /* 0x042fe2000000003a */
[----:B------:R-:W-:Y:S01]  /*2fc0*/  FFMA R36, R9, R19, R64 ;  /* 0x0000001309247223 */ /* 0x000fe20000000040 */
        /* <DEDUP_REMOVED lines=10> */
[----:B------:R-:W-:Y:S01]  /*3070*/  FFMA R64, R25, R12, R0 ;  /* 0x0000000c19407223 */ /* 0x000fe20000000000 */
[C---:B------:R-:W-:Y:S01]  /*3080*/  FFMA R49, R8.reuse, R16, R49 ;  /* 0x0000001008317223 */ /* 0x040fe20000000031 */
[C---:B------:R-:W-:Y:S01]  /*3090*/  FFMA R50, R8.reuse, R17, R50 ;  /* 0x0000001108327223 */ /* 0x040fe20000000032 */
[C---:B------:R-:W-:Y:S01]  /*30a0*/  FFMA R93, R8.reuse, R18, R93 ;  /* 0x00000012085d7223 */ /* 0x040fe2000000005d */
[----:B------:R-:W-:Y:S01]  /*30b0*/  FFMA R110, R8, R19, R110 ;  /* 0x00000013086e7223 */ /* 0x000fe2000000006e */
[C---:B------:R-:W-:Y:S01]  /*30c0*/  FFMA R89, R9.reuse, R16, R89 ;  /* 0x0000001009597223 */ /* 0x040fe20000000059 */
        /* <DEDUP_REMOVED lines=20> */
[----:B------:R-:W-:Y:S01]  /*3210*/  FFMA R48, R8, R15, R48 ;  /* 0x0000000f08307223 */ /* 0x000fe20000000030 */
[C---:B------:R-:W-:Y:S01]  /*3220*/  FFMA R108, R9.reuse, R12, R108 ;  /* 0x0000000c096c7223 */ /* 0x040fe2000000006c */
[C---:B------:R-:W-:Y:S01]  /*3230*/  FFMA R106, R9.reuse, R13, R106 ;  /* 0x0000000d096a7223 */ /* 0x040fe2000000006a */
[----:B------:R-:W-:Y:S01]  /*3240*/  LDS.128 R20, [R77+0x1500] ;  /* 0x001500004d147984 */ /* 0x000fe20000000c00 */
[C---:B------:R-:W-:Y:S01]  /*3250*/  FFMA R91, R9.reuse, R14, R91 ;  /* 0x0000000e095b7223 */ /* 0x040fe2000000005b */
[-C--:B------:R-:W-:Y:S01]  /*3260*/  FFMA R104, R9, R15.reuse, R104 ;  /* 0x0000000f09687223 */ /* 0x080fe20000000068 */
[C---:B------:R-:W-:Y:S01]  /*3270*/  FFMA R37, R10.reuse, R12, R81 ;  /* 0x0000000c0a257223 */ /* 0x040fe20000000051 */
[----:B------:R-:W0:Y:S01]  /*3280*/  LDS.128 R16, [R79+0x1500] ;  /* 0x001500004f107984 */ /* 0x000e220000000c00 */
[C---:B------:R-:W-:Y:S01]  /*3290*/  FFMA R39, R10.reuse, R14, R97 ;  /* 0x0000000e0a277223 */ /* 0x040fe20000000061 */
[-C--:B------:R-:W-:Y:S01]  /*32a0*/  FFMA R100, R10, R15.reuse, R116 ;  /* 0x0000000f0a647223 */ /* 0x080fe20000000074 */
[C---:B------:R-:W-:Y:S01]  /*32b0*/  FFMA R96, R11.reuse, R12, R96 ;  /* 0x0000000c0b607223 */ /* 0x040fe20000000060 */
[----:B------:R-:W-:Y:S01]  /*32c0*/  FFMA R80, R11, R15, R114 ;  /* 0x0000000f0b507223 */ /* 0x000fe20000000072 */
[C---:B------:R-:W-:Y:S01]  /*32d0*/  FFMA R62, R25.reuse, R13, R90 ;  /* 0x0000000d193e7223 */ /* 0x040fe2000000005a */
[----:B------:R-:W1:Y:S01]  /*32e0*/  LDS.128 R8, [R79+0x1400] ;  /* 0x001400004f087984 */ /* 0x000e620000000c00 */
        /* <DEDUP_REMOVED lines=10> */
[----:B------:R-:W-:Y:S01]  /*3390*/  LDS.128 R12, [R79+0x1600] ;  /* 0x001600004f0c7984 */ /* 0x000fe20000000c00 */
        /* <DEDUP_REMOVED lines=16> */
[C---:B-1----:R-:W-:Y:S01]  /*34a0*/  FFMA R81, R8.reuse, R28, R95 ;  /* 0x0000001c08517223 */ /* 0x042fe2000000005f */
        /* <DEDUP_REMOVED lines=40> */
[----:B------:R-:W0:Y:S01]  /*3730*/  LDS.128 R32, [R77+0x1600] ;  /* 0x001600004d207984 */ /* 0x000e220000000c00 */
[C---:B------:R-:W-:Y:S01]  /*3740*/  FFMA R54, R19.reuse, R29, R54 ;  /* 0x0000001d13367223 */ /* 0x040fe20000000036 */
[C---:B------:R-:W-:Y:S01]  /*3750*/  FFMA R25, R18.reuse, R28, R25 ;  /* 0x0000001c12197223 */ /* 0x040fe20000000019 */
[C---:B------:R-:W-:Y:S01]  /*3760*/  FFMA R5, R18.reuse, R30, R5 ;  /* 0x0000001e12057223 */ /* 0x040fe20000000005 */
[----:B------:R-:W1:Y:S01]  /*3770*/  LDS.128 R8, [R77+0x1700] ;  /* 0x001700004d087984 */ /* 0x000e620000000c00 */
[-C--:B------:R-:W-:Y:S01]  /*3780*/  FFMA R6, R18, R31.reuse, R6 ;  /* 0x0000001f12067223 */ /* 0x080fe20000000006 */
        /* <DEDUP_REMOVED lines=8> */
[----:B------:R-:W-:Y:S01]  /*3810*/  FFMA R82, R15, R33, R82 ;  /* 0x000000210f527223 */ /* 0x000fe20000000052 */
[C---:B------:R-:W-:Y:S01]  /*3820*/  FFMA R81, R12.reuse, R32, R81 ;  /* 0x000000200c517223 */ /* 0x040fe20000000051 */
[C---:B------:R-:W-:Y:S01]  /*3830*/  FFMA R51, R12.reuse, R34, R51 ;  /* 0x000000220c337223 */ /* 0x040fe20000000033 */
[C---:B------:R-:W-:Y:S01]  /*3840*/  FFMA R48, R12.reuse, R35, R48 ;  /* 0x000000230c307223 */ /* 0x040fe20000000030 */
[----:B-1----:R-:W-:Y:S01]  /*3850*/  FFMA R49, R12, R8, R49 ;  /* 0x000000080c317223 */ /* 0x002fe20000000031 */
        /* <DEDUP_REMOVED lines=14> */
[CC--:B------:R-:W-:Y:S01]  /*3940*/  FFMA R27, R21.reuse, R10.reuse, R27 ;  /* 0x0000000a151b7223 */ /* 0x0c0fe2000000001b */
[----:B------:R-:W-:Y:S01]  /*3950*/  FFMA R20, R21, R11, R16 ;  /* 0x0000000b15147223 */ /* 0x000fe20000000010 */
[-C--:B------:R-:W-:Y:S01]  /*3960*/  FFMA R2, R22, R33.reuse, R2 ;  /* 0x0000002116027223 */ /* 0x080fe20000000002 */
        /* <DEDUP_REMOVED lines=33> */
[----:B------:R-:W-:Y:S01]  /*3b80*/  LDS.128 R12, [R77+0x1900] ;  /* 0x001900004d0c7984 */ /* 0x000fe20000000c00 */
[CC--:B------:R-:W-:Y:S01]  /*3b90*/  FFMA R25, R22.reuse, R32.reuse, R25 ;  /* 0x0000002016197223 */ /* 0x0c0fe20000000019 */
[CC--:B------:R-:W-:Y:S01]  /*3ba0*/  FFMA R6, R22.reuse, R35.reuse, R6 ;  /* 0x0000002316067223 */ /* 0x0c0fe20000000006 */
[C---:B------:R-:W-:Y:S01]  /*3bb0*/  FFMA R52, R23.reuse, R32, R52 ;  /* 0x0000002017347223 */ /* 0x040fe20000000034 */
[----:B------:R-:W0:Y:S01]  /*3bc0*/  LDS.128 R8, [R79+0x1900] ;  /* 0x001900004f087984 */ /* 0x000e220000000c00 */
[C---:B------:R-:W-:Y:S01]  /*3bd0*/  FFMA R60, R23.reuse, R35, R60 ;  /* 0x00000023173c7223 */ /* 0x040fe2000000003c */
[-C--:B------:R-:W-:Y:S01]  /*3be0*/  FFMA R5, R22, R34.reuse, R5 ;  /* 0x0000002216057223 */ /* 0x080fe20000000005 */
[----:B------:R-:W-:Y:S01]  /*3bf0*/  FFMA R53, R23, R34, R53 ;  /* 0x0000002217357223 */ /* 0x000fe20000000035 */
[----:B------:R-:W1:Y:S01]  /*3c00*/  LDS.128 R16, [R79+0x1800] ;  /* 0x001800004f107984 */ /* 0x000e620000000c00 */
        /* <DEDUP_REMOVED lines=61> */
[C---:B------:R-:W-:Y:S01]  /*3fe0*/  FFMA R5, R10.reuse, R30, R5 ;  /* 0x0000001e0a057223 */ /* 0x040fe20000000005 */
[----:B------:R-:W-:Y:S01]  /*3ff0*/  FFMA R6, R10, R31, R6 ;  /* 0x0000001f0a067223 */ /* 0x000fe20000000006 */
[C---:B------:R-:W-:Y:S01]  /*4000*/  FFMA R52, R11.reuse, R28, R52 ;  /* 0x0000001c0b347223 */ /* 0x040fe20000000034 */
[----:B------:R-:W2:Y:S01]  /*4010*/  LDS.128 R12, [R79+0x1b00] ;  /* 0x001b00004f0c7984 */ /* 0x000ea20000000c00 */
        /* <DEDUP_REMOVED lines=55> */
[----:B------:R-:W-:Y:S01]  /*4390*/  FFMA R12, R13, R19, R32 ;  /* 0x000000130d0c7223 */ /* 0x000fe20000000020 */
[----:B------:R-:W0:Y:S01]  /*43a0*/  LDS.128 R84, [R79+0x1c00] ;  /* 0x001c00004f547984 */ /* 0x000e220000000c00 */
[----:B------:R-:W-:Y:S01]  /*43b0*/  FFMA R96, R15, R96, R33 ;  /* 0x000000600f607223 */ /* 0x000fe20000000021 */
        /* <DEDUP_REMOVED lines=9> */
[C---:B------:R-:W-:Y:S01]  /*4450*/  FFMA R60, R15.reuse, R19, R60 ;  /* 0x000000130f3c7223 */ /* 0x040fe2000000003c */
[C---:B------:R-:W-:Y:S01]  /*4460*/  FFMA R78, R15.reuse, R97, R78 ;  /* 0x000000610f4e7223 */ /* 0x040fe2000000004e */
[C---:B------:R-:W-:Y:S01]  /*4470*/  FFMA R61, R15.reuse, R98, R61 ;  /* 0x000000620f3d7223 */ /* 0x040fe2000000003d */
[----:B------:R-:W-:Y:S01]  /*4480*/  FFMA R68, R15, R99, R68 ;  /* 0x000000630f447223 */ /* 0x000fe20000000044 */
[----:B------:R-:W-:Y:S01]  /*4490*/  LDS.128 R16, [R79+0x1e00] ;  /* 0x001e00004f107984 */ /* 0x000fe20000000c00 */
[----:B------:R-:W3:Y:S01]  /*44a0*/  LDC.64 R98, c[0x0][0x390] ;  /* 0x0000e400ff627b82 */ /* 0x000ee20000000a00 */
        /* <DEDUP_REMOVED lines=17> */
[C---:B--2---:R-:W-:Y:S01]  /*45c0*/  FFMA R15, R33.reuse, R28, R23 ;  /* 0x0000001c210f7223 */ /* 0x044fe20000000017 */
[C---:B------:R-:W-:Y:S01]  /*45d0*/  FFMA R13, R33.reuse, R30, R21 ;  /* 0x0000001e210d7223 */ /* 0x040fe20000000015 */
[C---:B------:R-:W-:Y:S01]  /*45e0*/  FFMA R64, R33.reuse, R24, R64 ;  /* 0x0000001821407223 */ /* 0x040fe20000000040 */
[----:B------:R-:W0:Y:S01]  /*45f0*/  LDS.128 R20, [R77+0x1e00] ;  /* 0x001e00004d147984 */ /* 0x000e220000000c00 */
[C---:B------:R-:W-:Y:S01]  /*4600*/  FFMA R62, R33.reuse, R25, R62 ;  /* 0x00000019213e7223 */ /* 0x040fe2000000003e */
[C---:B------:R-:W-:Y:S01]  /*4610*/  FFMA R55, R33.reuse, R26, R55 ;  /* 0x0000001a21377223 */ /* 0x040fe20000000037 */
[C---:B------:R-:W-:Y:S01]  /*4620*/  FFMA R12, R33.reuse, R27, R12 ;  /* 0x0000001b210c7223 */ /* 0x040fe2000000000c */
[C---:B------:R-:W-:Y:S01]  /*4630*/  FFMA R10, R33.reuse, R29, R10 ;  /* 0x0000001d210a7223 */ /* 0x040fe2000000000a */
[----:B------:R-:W-:Y:S01]  /*4640*/  FFMA R8, R33, R31, R8 ;  /* 0x0000001f21087223 */ /* 0x000fe20000000008 */
[C---:B------:R-:W-:Y:S01]  /*4650*/  FFMA R57, R32.reuse, R24, R57 ;  /* 0x0000001820397223 */ /* 0x040fe20000000039 */
[----:B------:R-:W1:Y:S01]  /*4660*/  S2R R33, SR_CTAID.Y ;  /* 0x0000000000217919 */ /* 0x000e620000002600 */
        /* <DEDUP_REMOVED lines=8> */
[----:B------:R-:W2:Y:S01]  /*46f0*/  S2R R32, SR_CTAID.X ;  /* 0x0000000000207919 */ /* 0x000ea20000002500 */
        /* <DEDUP_REMOVED lines=15> */
[----:B------:R-:W4:Y:S01]  /*47f0*/  LDS.128 R24, [R77+0x1f00] ;  /* 0x001f00004d187984 */ /* 0x000f220000000c00 */
[-C--:B------:R-:W-:Y:S01]  /*4800*/  FFMA R74, R87, R29.reuse, R74 ;  /* 0x0000001d574a7223 */ /* 0x080fe2000000004a */
[C---:B------:R-:W-:Y:S01]  /*4810*/  FFMA R0, R34.reuse, R29, R0 ;  /* 0x0000001d22007223 */ /* 0x040fe20000000000 */
[-C--:B------:R-:W-:Y:S01]  /*4820*/  FFMA R41, R85, R28.reuse, R41 ;  /* 0x0000001c55297223 */ /* 0x080fe20000000029 */
[-C--:B------:R-:W-:Y:S01]  /*4830*/  FFMA R69, R87, R28.reuse, R69 ;  /* 0x0000001c57457223 */ /* 0x080fe20000000045 */
[----:B------:R-:W-:Y:S01]  /*4840*/  FFMA R9, R34, R28, R9 ;  /* 0x0000001c22097223 */ /* 0x000fe20000000009 */
[----:B------:R-:W-:Y:S01]  /*4850*/  FFMA R36, R85, R31, R36 ;  /* 0x0000001f55247223 */ /* 0x000fe20000000024 */
[----:B-1----:R-:W-:Y:S01]  /*4860*/  LEA R33, R33, R4, 0x5 ;  /* 0x0000000421217211 */ /* 0x002fe200078e28ff */
[----:B------:R-:W-:Y:S01]  /*4870*/  FFMA R4, R35, R29, R78 ;  /* 0x0000001d23047223 */ /* 0x000fe2000000004e */
[----:B0-----:R-:W-:Y:S01]  /*4880*/  FFMA R29, R16, R21, R76 ;  /* 0x00000015101d7223 */ /* 0x001fe2000000004c */
[-C--:B------:R-:W-:Y:S01]  /*4890*/  FFMA R56, R87, R31.reuse, R56 ;  /* 0x0000001f57387223 */ /* 0x080fe20000000038 */
[----:B------:R-:W0:Y:S01]  /*48a0*/  LDS.128 R76, [R79+0x1f00] ;  /* 0x001f00004f4c7984 */ /* 0x000e220000000c00 */
[-C--:B------:R-:W-:Y:S01]  /*48b0*/  FFMA R14, R34, R31.reuse, R14 ;  /* 0x0000001f220e7223 */ /* 0x080fe2000000000e */
[----:B------:R-:W-:Y:S01]  /*48c0*/  FFMA R68, R35, R31, R68 ;  /* 0x0000001f23447223 */ /* 0x000fe20000000044 */
[----:B------:R-:W-:Y:S01]  /*48d0*/  FFMA R31, R16, R23, R48 ;  /* 0x00000017101f7223 */ /* 0x000fe20000000030 */
[----:B------:R-:W-:Y:S01]  /*48e0*/  FFMA R43, R85, R30, R43 ;  /* 0x0000001e552b7223 */ /* 0x000fe2000000002b */
[----:B--2---:R-:W-:Y:S01]  /*48f0*/  LEA R32, R32, R7, 0x5 ;  /* 0x0000000720207211 */ /* 0x004fe200078e28ff */
[----:B------:R-:W-:Y:S01]  /*4900*/  FFMA R7, R35, R28, R96 ;  /* 0x0000001c23077223 */ /* 0x000fe20000000060 */
[----:B------:R-:W-:Y:S01]  /*4910*/  SHF.L.U32 R28, R33, 0x2, RZ ;  /* 0x00000002211c7819 */ /* 0x000fe200000006ff */
[-C--:B------:R-:W-:Y:S01]  /*4920*/  FFMA R67, R87, R30.reuse, R67 ;  /* 0x0000001e57437223 */ /* 0x080fe20000000043 */
[----:B------:R-:W-:Y:S01]  /*4930*/  SHF.L.U32 R33, R32, 0x2, RZ ;  /* 0x0000000220217819 */ /* 0x000fe200000006ff */
[-C--:B------:R-:W-:Y:S01]  /*4940*/  FFMA R3, R34, R30.reuse, R3 ;  /* 0x0000001e22037223 */ /* 0x080fe20000000003 */
[----:B------:R-:W-:Y:S01]  /*4950*/  FFMA R61, R35, R30, R61 ;  /* 0x0000001e233d7223 */ /* 0x000fe2000000003d */
[----:B------:R-:W-:Y:S01]  /*4960*/  FFMA R30, R16, R22, R51 ;  /* 0x00000016101e7223 */ /* 0x000fe20000000033 */
[C---:B------:R-:W-:Y:S01]  /*4970*/  IADD3 R32, PT, PT, R28.reuse, 0x40, RZ ;  /* 0x000000401c207810 */ /* 0x040fe20007ffe0ff */
[----:B------:R-:W-:-:S02]  /*4980*/  IMAD R101, R28, R94, R33 ;  /* 0x0000005e1c657224 */ /* 0x000fc400078e0221 */
[-C--:B------:R-:W-:Y:S01]  /*4990*/  FFMA R28, R16, R20.reuse, R81 ;  /* 0x00000014101c7223 */ /* 0x080fe20000000051 */
[----:B------:R-:W-:Y:S01]  /*49a0*/  FFMA R44, R17, R20, R44 ;  /* 0x00000014112c7223 */ /* 0x000fe2000000002c */
[----:B---3--:R-:W-:-:S04]  /*49b0*/  IMAD.WIDE R100, R101, 0x4, R98 ;  /* 0x0000000465647825 */ /* 0x008fc800078e0262 */
[----:B------:R-:W-:Y:S01]  /*49c0*/  IMAD R97, R32, R94, R33 ;  /* 0x0000005e20617224 */ /* 0x000fe200078e0221 */
[----:B------:R1:W-:Y:S03]  /*49d0*/  STG.E.128 desc[UR12][R100.64], R28 ;  /* 0x0000001c64007986 */ /* 0x0003e6000c101d0c */
[----:B------:R-:W-:-:S04]  /*49e0*/  IMAD.WIDE R96, R97, 0x4, R98 ;  /* 0x0000000461607825 */ /* 0x000fc800078e0262 */
[C---:B----4-:R-:W-:Y:S01]  /*49f0*/  FFMA R48, R16.reuse, R24, R49 ;  /* 0x0000001810307223 */ /* 0x050fe20000000031 */
[C---:B------:R-:W-:Y:S01]  /*4a00*/  FFMA R49, R16.reuse, R25, R50 ;  /* 0x0000001910317223 */ /* 0x040fe20000000032 */
[C---:B------:R-:W-:Y:S01]  /*4a10*/  FFMA R50, R16.reuse, R26, R45 ;  /* 0x0000001a10327223 */ /* 0x040fe2000000002d */
[----:B------:R-:W-:Y:S01]  /*4a20*/  FFMA R51, R16, R27, R92 ;  /* 0x0000001b10337223 */ /* 0x000fe2000000005c */
[----:B------:R-:W-:Y:S01]  /*4a30*/  FFMA R45, R17, R21, R46 ;  /* 0x00000015112d7223 */ /* 0x000fe2000000002e */
[----:B------:R-:W-:-:S04]  /*4a40*/  IMAD.WIDE R92, R94, 0x4, R100 ;  /* 0x000000045e5c7825 */ /* 0x000fc800078e0264 */
[C---:B------:R-:W-:Y:S01]  /*4a50*/  FFMA R46, R17.reuse, R22, R47 ;  /* 0x00000016112e7223 */ /* 0x040fe2000000002f */
[C---:B------:R-:W-:Y:S01]  /*4a60*/  FFMA R47, R17.reuse, R23, R40 ;  /* 0x00000017112f7223 */ /* 0x040fe20000000028 */
[C---:B------:R-:W-:Y:S01]  /*4a70*/  FFMA R40, R17.reuse, R24, R41 ;  /* 0x0000001811287223 */ /* 0x040fe20000000029 */
[C---:B------:R-:W-:Y:S01]  /*4a80*/  FFMA R41, R17.reuse, R25, R42 ;  /* 0x0000001911297223 */ /* 0x040fe2000000002a */
[C---:B------:R-:W-:Y:S01]  /*4a90*/  FFMA R42, R17.reuse, R26, R43 ;  /* 0x0000001a112a7223 */ /* 0x040fe2000000002b */
[-C--:B------:R-:W-:Y:S01]  /*4aa0*/  FFMA R35, R18, R27.reuse, R86 ;  /* 0x0000001b12237223 */ /* 0x080fe20000000056 */
[----:B------:R-:W-:Y:S01]  /*4ab0*/  FFMA R43, R17, R27, R36 ;  /* 0x0000001b112b7223 */ /* 0x000fe20000000024 */
[----:B------:R-:W-:-:S04]  /*4ac0*/  IMAD.WIDE R86, R94, 0x4, R92 ;  /* 0x000000045e567825 */ /* 0x000fc800078e025c */
        /* <DEDUP_REMOVED lines=15> */
[----:B------:R-:W-:Y:S01]  /*4bc0*/  IMAD.WIDE R74, R94, 0x4, R86 ;  /* 0x000000045e4a7825 */ /* 0x000fe200078e0256 */
[----:B------:R1:W-:Y:S03]  /*4bd0*/  STG.E.128 desc[UR12][R100.64+0x100], R48 ;  /* 0x0001003064007986 */ /* 0x0003e6000c101d0c */
[C---:B0-----:R-:W-:Y:S01]  /*4be0*/  FFMA R56, R76.reuse, R20, R57 ;  /* 0x000000144c387223 */ /* 0x041fe20000000039 */
[C---:B------:R-:W-:Y:S01]  /*4bf0*/  FFMA R57, R76.reuse, R21, R58 ;  /* 0x000000154c397223 */ /* 0x040fe2000000003a */
[C---:B------:R-:W-:Y:S01]  /*4c00*/  FFMA R58, R76.reuse, R22, R59 ;  /* 0x000000164c3a7223 */ /* 0x040fe2000000003b */
[----:B------:R-:W-:Y:S01]  /*4c10*/  STG.E.128 desc[UR12][R92.64], R44 ;  /* 0x0000002c5c007986 */ /* 0x000fe2000c101d0c */
[----:B------:R-:W-:-:S03]  /*4c20*/  FFMA R59, R76, R23, R72 ;  /* 0x000000174c3b7223 */ /* 0x000fc60000000048 */
[----:B------:R-:W-:Y:S04]  /*4c30*/  STG.E.128 desc[UR12][R92.64+0x100], R40 ;  /* 0x000100285c007986 */ /* 0x000fe8000c101d0c */
[----:B------:R-:W-:Y:S04]  /*4c40*/  STG.E.128 desc[UR12][R86.64], R36 ;  /* 0x0000002456007986 */ /* 0x000fe8000c101d0c */
[----:B------:R0:W-:Y:S01]  /*4c50*/  STG.E.128 desc[UR12][R86.64+0x100], R32 ;  /* 0x0001002056007986 */ /* 0x0001e2000c101d0c */
[C---:B-1----:R-:W-:Y:S01]  /*4c60*/  FFMA R48, R76.reuse, R24, R65 ;  /* 0x000000184c307223 */ /* 0x042fe20000000041 */
[----:B------:R-:W-:-:S02]  /*4c70*/  FFMA R49, R76, R25, R70 ;  /* 0x000000194c317223 */ /* 0x000fc40000000046 */
[----:B------:R1:W-:Y:S01]  /*4c80*/  STG.E.128 desc[UR12][R74.64+0x100], R16 ;  /* 0x000100104a007986 */ /* 0x0003e2000c101d0c */
[C---:B------:R-:W-:Y:S01]  /*4c90*/  FFMA R50, R76.reuse, R26, R63 ;  /* 0x0000001a4c327223 */ /* 0x040fe2000000003f */
[----:B------:R-:W-:Y:S02]  /*4ca0*/  FFMA R51, R76, R27, R66 ;  /* 0x0000001b4c337223 */ /* 0x000fe40000000042 */
[----:B------:R2:W-:Y:S04]  /*4cb0*/  STG.E.128 desc[UR12][R74.64], R28 ;  /* 0x0000001c4a007986 */ /* 0x0005e8000c101d0c */
[----:B------:R-:W-:Y:S04]  /*4cc0*/  STG.E.128 desc[UR12][R96.64], R56 ;  /* 0x0000003860007986 */ /* 0x000fe8000c101d0c */
[----:B------:R-:W-:Y:S01]  /*4cd0*/  STG.E.128 desc[UR12][R96.64+0x100], R48 ;  /* 0x0001003060007986 */ /* 0x000fe2000c101d0c */
        /* <DEDUP_REMOVED lines=8> */
[----:B--2---:R-:W-:Y:S01]  /*4d60*/  FFMA R29, R78, R21, R2 ;  /* 0x000000154e1d7223 */ /* 0x004fe20000000002 */
[----:B------:R-:W-:-:S04]  /*4d70*/  IMAD.WIDE R2, R94, 0x4, R96 ;  /* 0x000000045e027825 */ /* 0x000fc800078e0260 */
[CC--:B------:R-:W-:Y:S01]  /*4d80*/  FFMA R8, R78.reuse, R24.reuse, R9 ;  /* 0x000000184e087223 */ /* 0x0c0fe20000000009 */
[C---:B------:R-:W-:Y:S01]  /*4d90*/  FFMA R31, R78.reuse, R23, R6 ;  /* 0x000000174e1f7223 */ /* 0x040fe20000000006 */
[----:B------:R-:W-:Y:S01]  /*4da0*/  FFMA R24, R79, R24, R7 ;  /* 0x000000184f187223 */ /* 0x000fe20000000007 */
[----:B------:R-:W-:Y:S01]  /*4db0*/  FFMA R18, R77, R26, R13 ;  /* 0x0000001a4d127223 */ /* 0x000fe2000000000d */
[----:B------:R-:W-:Y:S01]  /*4dc0*/  FFMA R28, R78, R20, R11 ;  /* 0x000000144e1c7223 */ /* 0x000fe2000000000b */
[----:B------:R-:W-:-:S04]  /*4dd0*/  IMAD.WIDE R6, R94, 0x4, R2 ;  /* 0x000000045e067825 */ /* 0x000fc800078e0202 */
        /* <DEDUP_REMOVED lines=11> */
[----:B------:R-:W-:Y:S04]  /*4e90*/  STG.E.128 desc[UR12][R2.64], R32 ;  /* 0x0000002002007986 */ /* 0x000fe8000c101d0c */
[----:B------:R-:W-:Y:S04]  /*4ea0*/  STG.E.128 desc[UR12][R2.64+0x100], R16 ;  /* 0x0001001002007986 */ /* 0x000fe8000c101d0c */
[----:B------:R-:W-:Y:S04]  /*4eb0*/  STG.E.128 desc[UR12][R6.64], R28 ;  /* 0x0000001c06007986 */ /* 0x000fe8000c101d0c */
[----:B------:R-:W-:Y:S04]  /*4ec0*/  STG.E.128 desc[UR12][R6.64+0x100], R8 ;  /* 0x0001000806007986 */ /* 0x000fe8000c101d0c */
[----:B------:R-:W-:Y:S04]  /*4ed0*/  STG.E.128 desc[UR12][R94.64], R20 ;  /* 0x000000145e007986 */ /* 0x000fe8000c101d0c */
[----:B------:R-:W-:Y:S01]  /*4ee0*/  STG.E.128 desc[UR12][R94.64+0x100], R24 ;  /* 0x000100185e007986 */ /* 0x000fe2000c101d0c */
[----:B------:R-:W-:Y:S05]  /*4ef0*/  EXIT ;  /* 0x000000000000794d */ /* 0x000fea0003800000 */
.L_x_2:
[----:B------:R-:W-:-:S00]  /*4f00*/  BRA `(.L_x_2) ;  /* 0xfffffffc00fc7947 */ /* 0x000fc0000383ffff */
[----:B------:R-:W-:-:S00]  /*4f10*/  NOP ;  /* 0x0000000000007918 */ /* 0x000fc00000000000 */
        /* <DEDUP_REMOVED lines=14> */
.L_x_14:


//--------------------- .text._Z16mySgemmV2AlignedPfS_S_iii --------------------------
	.section	.text._Z16mySgemmV2AlignedPfS_S_iii,"ax",@progbits
	.align	128
        .global         _Z16mySgemmV2AlignedPfS_S_iii
        .type           _Z16mySgemmV2AlignedPfS_S_iii,@function
        .size           _Z16mySgemmV2AlignedPfS_S_iii,(.L_x_15 - _Z16mySgemmV2AlignedPfS_S_iii)
        .other          _Z16mySgemmV2AlignedPfS_S_iii,@"STO_CUDA_ENTRY STV_DEFAULT"
_Z16mySgemmV2AlignedPfS_S_iii:
.text._Z16mySgemmV2AlignedPfS_S_iii:
[----:B------:R-:W-:Y:S01]  /*0000*/  LDC R1, c[0x0][0x37c] ;  /* 0x0000df00ff017b82 */ /* 0x000fe20000000800 */
[----:B------:R-:W0:Y:S01]  /*0010*/  LDCU UR6, c[0x0][0x3a0] ;  /* 0x00007400ff0677ac */ /* 0x000e220008000800 */
[----:B------:R-:W1:Y:S01]  /*0020*/  S2R R0, SR_TID.X ;  /* 0x0000000000007919 */ /* 0x000e620000002100 */
[----:B------:R-:W-:Y:S02]  /*0030*/  CS2R R66, SRZ ;  /* 0x0000000000427805 */ /* 0x000fe4000001ff00 */
[----:B------:R-:W-:Y:S02]  /*0040*/  CS2R R64, SRZ ;  /* 0x0000000000407805 */ /* 0x000fe4000001ff00 */
[----:B------:R-:W-:Y:S01]  /*0050*/  CS2R R62, SRZ ;  /* 0x00000000003e7805 */ /* 0x000fe2000001ff00 */
[----:B------:R-:W2:Y:S01]  /*0060*/  S2R R3, SR_TID.Y ;  /* 0x0000000000037919 */ /* 0x000ea20000002200 */
[----:B------:R-:W-:Y:S02]  /*0070*/  CS2R R60, SRZ ;  /* 0x00000000003c7805 */ /* 0x000fe4000001ff00 */
[----:B------:R-:W-:-:S02]  /*0080*/  CS2R R58, SRZ ;  /* 0x00000000003a7805 */ /* 0x000fc4000001ff00 */
[----:B------:R-:W-:Y:S02]  /*0090*/  CS2R R56, SRZ ;  /* 0x0000000000387805 */ /* 0x000fe4000001ff00 */
[----:B------:R-:W-:Y:S02]  /*00a0*/  CS2R R54, SRZ ;  /* 0x0000000000367805 */ /* 0x000fe4000001ff00 */
[----:B------:R-:W-:Y:S02]  /*00b0*/  CS2R R52, SRZ ;  /* 0x0000000000347805 */ /* 0x000fe4000001ff00 */
[----:B------:R-:W-:Y:S02]  /*00c0*/  CS2R R50, SRZ ;  /* 0x0000000000327805 */ /* 0x000fe4000001ff00 */
[----:B------:R-:W-:Y:S02]  /*00d0*/  CS2R R48, SRZ ;  /* 0x0000000000307805 */ /* 0x000fe4000001ff00 */
[----:B------:R-:W-:-:S02]  /*00e0*/  CS2R R46, SRZ ;  /* 0x00000000002e7805 */ /* 0x000fc4000001ff00 */
[----:B------:R-:W-:Y:S02]  /*00f0*/  CS2R R44, SRZ ;  /* 0x00000000002c7805 */ /* 0x000fe4000001ff00 */
[----:B------:R-:W-:Y:S02]  /*0100*/  CS2R R42, SRZ ;  /* 0x00000000002a7805 */ /* 0x000fe4000001ff00 */
[----:B------:R-:W-:Y:S02]  /*0110*/  CS2R R40, SRZ ;  /* 0x0000000000287805 */ /* 0x000fe4000001ff00 */
[----:B------:R-:W-:Y:S01]  /*0120*/  CS2R R38, SRZ ;  /* 0x0000000000267805 */ /* 0x000fe2000001ff00 */
[----:B0-----:R-:W-:Y:S01]  /*0130*/  UISETP.GE.AND UP0, UPT, UR6, 0x1, UPT ;  /* 0x000000010600788c */ /* 0x001fe2000bf06270 */
        /* <DEDUP_REMOVED lines=16> */
[----:B------:R-:W-:Y:S01]  /*0240*/  CS2R R4, SRZ ;  /* 0x0000000000047805 */ /* 0x000fe2000001ff00 */
[----:B------:R-:W0:Y:S01]  /*0250*/  LDCU.64 UR8, c[0x0][0x358] ;  /* 0x00006b00ff0877ac */ /* 0x000e220008000a00 */
[----:B-12---:R-:W-:Y:S05]  /*0260*/  BRA.U !UP0, `(.L_x_3) ;  /* 0x0000002508687547 */ /* 0x006fea000b800000 */
[----:B------:R-:W1:Y:S01]  /*0270*/  S2R R67, SR_CTAID.Y ;  /* 0x0000000000437919 */ /* 0x000e620000002600 */
[----:B------:R-:W2:Y:S01]  /*0280*/  LDCU UR5, c[0x0][0x360] ;  /* 0x00006c00ff0577ac */ /* 0x000ea20008000800 */
[----:B------:R-:W3:Y:S08]  /*0290*/  S2UR UR4, SR_CTAID.X ;  /* 0x00000000000479c3 */ /* 0x000ef00000002500 */
[----:B------:R-:W4:Y:S01]  /*02a0*/  LDC R68, c[0x0][0x39c] ;  /* 0x0000e700ff447b82 */ /* 0x000f220000000800 */
[----:B--2---:R-:W-:Y:S01]  /*02b0*/  IMAD R0, R3, UR5, R0 ;  /* 0x0000000503007c24 */ /* 0x004fe2000f8e0200 */
[----:B------:R-:W-:-:S04]  /*02c0*/  UIADD3 UR5, UPT, UPT, UR6, 0x7, URZ ;  /* 0x0000000706057890 */ /* 0x000fc8000fffe0ff */
[--C-:B------:R-:W-:Y:S01]  /*02d0*/  SHF.R.U32.HI R2, RZ, 0x1, R0.reuse ;  /* 0x00000001ff027819 */ /* 0x100fe20000011600 */
[----:B------:R-:W-:Y:S01]  /*02e0*/  USHF.R.U32.HI UR5, URZ, 0x3, UR5 ;  /* 0x00000003ff057899 */ /* 0x000fe20008011605 */
[----:B------:R-:W-:Y:S01]  /*02f0*/  SHF.R.U32.HI R3, RZ, 0x5, R0 ;  /* 0x00000005ff037819 */ /* 0x000fe20000011600 */
[----:B---3--:R-:W-:Y:S01]  /*0300*/  USHF.L.U32 UR4, UR4, 0x7, URZ ;  /* 0x0000000704047899 */ /* 0x008fe200080006ff */
[----:B------:R-:W-:Y:S01]  /*0310*/  SHF.L.U32 R0, R0, 0x2, RZ ;  /* 0x0000000200007819 */ /* 0x000fe200000006ff */
[----:B------:R-:W-:Y:S01]  /*0320*/  UIADD3 UR5, UPT, UPT, -UR5, URZ, URZ ;  /* 0x000000ff05057290 */ /* 0x000fe2000fffe1ff */
[----:B-1----:R-:W-:Y:S02]  /*0330*/  LEA R67, R67, R2, 0x7 ;  /* 0x0000000243437211 */ /* 0x002fe400078e38ff */
[C---:B------:R-:W-:Y:S01]  /*0340*/  LOP3.LUT R84, R0.reuse, 0x4, RZ, 0xc0, !PT ;  /* 0x0000000400547812 */ /* 0x040fe200078ec0ff */
[----:B----4-:R-:W-:Y:S01]  /*0350*/  IMAD R3, R3, R68, UR4 ;  /* 0x0000000403037e24 */ /* 0x010fe2000f8e0244 */
[----:B------:R-:W-:-:S03]  /*0360*/  LOP3.LUT R0, R0, 0x7c, RZ, 0xc0, !PT ;  /* 0x0000007c00007812 */ /* 0x000fc600078ec0ff */
[----:B------:R-:W-:Y:S02]  /*0370*/  IMAD R84, R67, UR6, R84 ;  /* 0x0000000643547c24 */ /* 0x000fe4000f8e0254 */
[----:B------:R-:W-:Y:S01]  /*0380*/  HFMA2 R67, -RZ, RZ, 0, 0 ;  /* 0x00000000ff437431 */ /* 0x000fe200000001ff */
[----:B------:R-:W-:-:S07]  /*0390*/  IADD3 R2, PT, PT, R0, R3, RZ ;  /* 0x0000000300027210 */ /* 0x000fce0007ffe0ff */
.L_x_4:
[----:B------:R-:W1:Y:S08]  /*03a0*/  LDC.64 R92, c[0x0][0x380] ;  /* 0x0000e000ff5c7b82 */ /* 0x000e700000000a00 */
[----:B------:R-:W2:Y:S01]  /*03b0*/  LDC.64 R88, c[0x0][0x388] ;  /* 0x0000e200ff587b82 */ /* 0x000ea20000000a00 */
[----:B-1----:R-:W-:-:S06]  /*03c0*/  IMAD.WIDE R92, R84, 0x4, R92 ;  /* 0x00000004545c7825 */ /* 0x002fcc00078e025c */
[----:B0-----:R-:W3:Y:S01]  /*03d0*/  LDG.E.128.CONSTANT R92, desc[UR8][R92.64] ;  /* 0x000000085c5c7981 */ /* 0x001ee2000c1e9d00 */
[----:B--2---:R-:W-:-:S06]  /*03e0*/  IMAD.WIDE R88, R2, 0x4, R88 ;  /* 0x0000000402587825 */ /* 0x004fcc00078e0258 */
[----:B------:R-:W2:Y:S01]  /*03f0*/  LDG.E.128.CONSTANT R88, desc[UR8][R88.64] ;  /* 0x0000000858587981 */ /* 0x000ea2000c1e9d00 */
[----:B------:R-:W0:Y:S01]  /*0400*/  LDCU UR4, c[0x0][0x360] ;  /* 0x00006c00ff0477ac */ /* 0x000e220008000800 */
[----:B------:R-:W1:Y:S01]  /*0410*/  S2UR UR6, SR_CgaCtaId ;  /* 0x00000000000679c3 */ /* 0x000e620000008800 */
[----:B------:R-:W-:Y:S01]  /*0420*/  IADD3 R84, PT, PT, R84, 0x8, RZ ;  /* 0x0000000854547810 */ /* 0x000fe20007ffe0ff */
[----:B------:R-:W0:Y:S01]  /*0430*/  S2R R3, SR_TID.Y ;  /* 0x0000000000037919 */ /* 0x000e220000002200 */
[----:B------:R-:W-:Y:S01]  /*0440*/  UIADD3 UR5, UPT, UPT, UR5, 0x1, URZ ;  /* 0x0000000105057890 */ /* 0x000fe2000fffe0ff */
[----:B------:R-:W0:Y:S03]  /*0450*/  S2R R0, SR_TID.X ;  /* 0x0000000000007919 */ /* 0x000e260000002100 */
[----:B------:R-:W-:Y:S01]  /*0460*/  UISETP.NE.AND UP0, UPT, UR5, URZ, UPT ;  /* 0x000000ff0500728c */ /* 0x000fe2000bf05270 */
[----:B0-----:R-:W-:Y:S01]  /*0470*/  IMAD R68, R3, UR4, R0 ;  /* 0x0000000403447c24 */ /* 0x001fe2000f8e0200 */
[----:B------:R-:W-:-:S02]  /*0480*/  UMOV UR4, 0x400 ;  /* 0x0000040000047882 */ /* 0x000fc40000000000 */
[----:B-1----:R-:W-:Y:S02]  /*0490*/  ULEA UR7, UR6, UR4, 0x18 ;  /* 0x0000000406077291 */ /* 0x002fe4000f8ec0ff */
[C---:B------:R-:W-:Y:S01]  /*04a0*/  SHF.L.U32 R69, R68.reuse, 0xb, RZ ;  /* 0x0000000b44457819 */ /* 0x040fe200000006ff */
[----:B------:R-:W-:Y:S01]  /*04b0*/  UIADD3 UR4, UPT, UPT, UR4, 0x1000, URZ ;  /* 0x0000100004047890 */ /* 0x000fe2000fffe0ff */
[----:B------:R-:W-:Y:S02]  /*04c0*/  SHF.L.U32 R70, R68, 0x1, RZ ;  /* 0x0000000144467819 */ /* 0x000fe400000006ff */
[----:B------:R-:W-:Y:S01]  /*04d0*/  LOP3.LUT R69, R69, 0x800, RZ, 0xc0, !PT ;  /* 0x0000080045457812 */ /* 0x000fe200078ec0ff */
[----:B------:R-:W-:Y:S01]  /*04e0*/  ULEA UR4, UR6, UR4, 0x18 ;  /* 0x0000000406047291 */ /* 0x000fe2000f8ec0ff */
[----:B------:R-:W-:Y:S02]  /*04f0*/  LOP3.LUT R70, R70, 0xfffffffc, RZ, 0xc0, !PT ;  /* 0xfffffffc46467812 */ /* 0x000fe400078ec0ff */
[----:B------:R-:W-:-:S02]  /*0500*/  SHF.L.U32 R68, R68, 0x4, RZ ;  /* 0x0000000444447819 */ /* 0x000fc400000006ff */
[----:B------:R-:W-:Y:S02]  /*0510*/  IADD3 R96, PT, PT, R70, UR7, R69 ;  /* 0x0000000746607c10 */ /* 0x000fe4000fffe045 */
[C---:B------:R-:W-:Y:S02]  /*0520*/  LOP3.LUT R69, R68.reuse, 0xfffffe00, RZ, 0xc0, !PT ;  /* 0xfffffe0044457812 */ /* 0x040fe400078ec0ff */
[----:B------:R-:W-:Y:S02]  /*0530*/  LOP3.LUT R68, R68, 0x1f0, RZ, 0xc0, !PT ;  /* 0x000001f044447812 */ /* 0x000fe400078ec0ff */
[----:B------:R-:W-:Y:S02]  /*0540*/  LEA R86, R3, UR7, 0x4 ;  /* 0x0000000703567c11 */ /* 0x000fe4000f8e20ff */
[----:B------:R-:W-:Y:S02]  /*0550*/  IADD3 R97, PT, PT, R68, UR4, R69 ;  /* 0x0000000444617c10 */ /* 0x000fe4000fffe045 */
[----:B------:R-:W-:Y:S01]  /*0560*/  LEA R85, R0, UR4, 0x4 ;  /* 0x0000000400557c11 */ /* 0x000fe2000f8e20ff */
[----:B---3--:R-:W-:Y:S04]  /*0570*/  STS [R96], R92 ;  /* 0x0000005c60007388 */ /* 0x008fe80000000800 */
[----:B------:R-:W-:Y:S04]  /*0580*/  STS [R96+0x200], R93 ;  /* 0x0002005d60007388 */ /* 0x000fe80000000800 */
[----:B------:R-:W-:Y:S04]  /*0590*/  STS [R96+0x400], R94 ;  /* 0x0004005e60007388 */ /* 0x000fe80000000800 */
[----:B------:R-:W-:Y:S04]  /*05a0*/  STS [R96+0x600], R95 ;  /* 0x0006005f60007388 */ /* 0x000fe80000000800 */
[----:B--2---:R-:W-:Y:S01]  /*05b0*/  STS.128 [R97], R88 ;  /* 0x0000005861007388 */ /* 0x004fe20000000c00 */
[----:B------:R-:W-:Y:S06]  /*05c0*/  BAR.SYNC.DEFER_BLOCKING 0x0 ;  /* 0x0000000000007b1d */ /* 0x000fec0000010000 */
        /* <DEDUP_REMOVED lines=10> */
[CC--:B------:R-:W-:Y:S01]  /*0670*/  FFMA R89, R78.reuse, R72.reuse, R52 ;  /* 0x000000484e597223 */ /* 0x0c0fe20000000034 */
[C---:B------:R-:W-:Y:S01]  /*0680*/  FFMA R60, R79.reuse, R72, R60 ;  /* 0x000000484f3c7223 */ /* 0x040fe2000000003c */
        /* <DEDUP_REMOVED lines=12> */
[----:B------:R-:W-:Y:S01]  /*0750*/  FFMA R54, R77, R75, R47 ;  /* 0x0000004b4d367223 */ /* 0x000fe2000000002f */
[-C--:B------:R-:W-:Y:S01]  /*0760*/  FFMA R91, R68, R73.reuse, R5 ;  /* 0x00000049445b7223 */ /* 0x080fe20000000005 */
[-C--:B------:R-:W-:Y:S01]  /*0770*/  FFMA R21, R70, R73.reuse, R21 ;  /* 0x0000004946157223 */ /* 0x080fe20000000015 */
[-C--:B------:R-:W-:Y:S01]  /*0780*/  FFMA R37, R76, R73.reuse, R37 ;  /* 0x000000494c257223 */ /* 0x080fe20000000025 */
[----:B------:R-:W-:Y:S01]  /*0790*/  FFMA R53, R78, R73, R53 ;  /* 0x000000494e357223 */ /* 0x000fe20000000035 */
[-C--:B------:R-:W-:Y:S01]  /*07a0*/  FFMA R22, R69, R75.reuse, R15 ;  /* 0x0000004b45167223 */ /* 0x080fe2000000000f */
[-C--:B------:R-:W-:Y:S01]  /*07b0*/  FFMA R38, R71, R75.reuse, R31 ;  /* 0x0000004b47267223 */ /* 0x080fe2000000001f */
[----:B------:R-:W-:Y:S01]  /*07c0*/  FFMA R74, R79, R75, R63 ;  /* 0x0000004b4f4a7223 */ /* 0x000fe2000000003f */
[C---:B--2---:R-:W-:Y:S01]  /*07d0*/  FFMA R90, R69.reuse, R80, R16 ;  /* 0x00000050455a7223 */ /* 0x044fe20000000010 */
[C---:B------:R-:W-:Y:S01]  /*07e0*/  FFMA R92, R69.reuse, R81, R17 ;  /* 0x00000051455c7223 */ /* 0x040fe20000000011 */
[C---:B------:R-:W-:Y:S01]  /*07f0*/  FFMA R47, R69.reuse, R82, R18 ;  /* 0x00000052452f7223 */ /* 0x040fe20000000012 */
[----:B------:R-:W-:Y:S01]  /*0800*/  FFMA R94, R69, R83, R19 ;  /* 0x00000053455e7223 */ /* 0x000fe20000000013 */
[-C--:B------:R-:W-:Y:S01]  /*0810*/  FFMA R73, R68, R75.reuse, R7 ;  /* 0x0000004b44497223 */ /* 0x080fe20000000007 */
[----:B------:R-:W-:Y:S01]  /*0820*/  FFMA R23, R70, R75, R23 ;  /* 0x0000004b46177223 */ /* 0x000fe20000000017 */
[C---:B------:R-:W-:Y:S01]  /*0830*/  FFMA R15, R68.reuse, R80, R8 ;  /* 0x00000050440f7223 */ /* 0x040fe20000000008 */
[CC--:B------:R-:W-:Y:S01]  /*0840*/  FFMA R88, R68.reuse, R81.reuse, R9 ;  /* 0x0000005144587223 */ /* 0x0c0fe20000000009 */
[----:B------:R-:W-:Y:S01]  /*0850*/  FFMA R31, R68, R82, R10 ;  /* 0x00000052441f7223 */ /* 0x000fe2000000000a */
[C---:B------:R-:W-:Y:S01]  /*0860*/  FFMA R63, R70.reuse, R80, R24 ;  /* 0x00000050463f7223 */ /* 0x040fe20000000018 */
[C---:B------:R-:W-:Y:S01]  /*0870*/  FFMA R96, R70.reuse, R81, R25 ;  /* 0x0000005146607223 */ /* 0x040fe20000000019 */
[-C--:B------:R-:W-:Y:S01]  /*0880*/  FFMA R69, R70, R82.reuse, R26 ;  /* 0x0000005246457223 */ /* 0x080fe2000000001a */
[-C--:B------:R-:W-:Y:S01]  /*0890*/  FFMA R68, R68, R83.reuse, R11 ;  /* 0x0000005344447223 */ /* 0x080fe2000000000b */
[----:B------:R-:W-:Y:S01]  /*08a0*/  FFMA R70, R70, R83, R27 ;  /* 0x0000005346467223 */ /* 0x000fe2000000001b */
[----:B------:R-:W-:Y:S01]  /*08b0*/  LDS.128 R4, [R86+0x200] ;  /* 0x0002000056047984 */ /* 0x000fe20000000c00 */
[C---:B------:R-:W-:Y:S01]  /*08c0*/  FFMA R98, R71.reuse, R81, R33 ;  /* 0x0000005147627223 */ /* 0x040fe20000000021 */
[C---:B------:R-:W-:Y:S01]  /*08d0*/  FFMA R33, R71.reuse, R82, R34 ;  /* 0x0000005247217223 */ /* 0x040fe20000000022 */
[----:B------:R-:W-:Y:S01]  /*08e0*/  FFMA R34, R71, R83, R35 ;  /* 0x0000005347227223 */ /* 0x000fe20000000023 */
[----:B------:R-:W0:Y:S01]  /*08f0*/  LDS.128 R8, [R85+0x200] ;  /* 0x0002000055087984 */ /* 0x000e220000000c00 */
[C---:B------:R-:W-:Y:S01]  /*0900*/  FFMA R35, R76.reuse, R80, R40 ;  /* 0x000000504c237223 */ /* 0x040fe20000000028 */
[C---:B------:R-:W-:Y:S01]  /*0910*/  FFMA R40, R76.reuse, R81, R41 ;  /* 0x000000514c287223 */ /* 0x040fe20000000029 */
[C---:B------:R-:W-:Y:S01]  /*0920*/  FFMA R39, R76.reuse, R75, R39 ;  /* 0x0000004b4c277223 */ /* 0x040fe20000000027 */
[----:B------:R-:W1:Y:S01]  /*0930*/  LDS.128 R16, [R86+0x300] ;  /* 0x0003000056107984 */ /* 0x000e620000000c00 */
[CC--:B------:R-:W-:Y:S01]  /*0940*/  FFMA R41, R76.reuse, R82.reuse, R42 ;  /* 0x000000524c297223 */ /* 0x0c0fe2000000002a */
[----:B------:R-:W-:Y:S01]  /*0950*/  FFMA R76, R76, R83, R43 ;  /* 0x000000534c4c7223 */ /* 0x000fe2000000002b */
[C---:B------:R-:W-:Y:S01]  /*0960*/  FFMA R42, R77.reuse, R81, R49 ;  /* 0x000000514d2a7223 */ /* 0x040fe20000000031 */
[----:B------:R-:W2:Y:S01]  /*0970*/  LDS.128 R24, [R85+0x300] ;  /* 0x0003000055187984 */ /* 0x000ea20000000c00 */
[C---:B------:R-:W-:Y:S01]  /*0980*/  FFMA R43, R77.reuse, R82, R50 ;  /* 0x000000524d2b7223 */ /* 0x040fe20000000032 */
[C---:B------:R-:W-:Y:S01]  /*0990*/  FFMA R49, R78.reuse, R80, R56 ;  /* 0x000000504e317223 */ /* 0x040fe20000000038 */
[----:B------:R-:W-:Y:S01]  /*09a0*/  FFMA R50, R77, R83, R51 ;  /* 0x000000534d327223 */ /* 0x000fe20000000033 */
[C---:B------:R-:W-:Y:S01]  /*09b0*/  FFMA R56, R78.reuse, R81, R57 ;  /* 0x000000514e387223 */ /* 0x040fe20000000039 */
[C---:B------:R-:W-:Y:S01]  /*09c0*/  FFMA R55, R78.reuse, R75, R55 ;  /* 0x0000004b4e377223 */ /* 0x040fe20000000037 */
[CC--:B------:R-:W-:Y:S01]  /*09d0*/  FFMA R51, R78.reuse, R82.reuse, R58 ;  /* 0x000000524e337223 */ /* 0x0c0fe2000000003a */
[----:B------:R-:W-:Y:S01]  /*09e0*/  FFMA R57, R79, R82, R66 ;  /* 0x000000524f397223 */ /* 0x000fe20000000042 */
[-C--:B------:R-:W-:Y:S01]  /*09f0*/  FFMA R32, R71, R80.reuse, R32 ;  /* 0x0000005047207223 */ /* 0x080fe20000000020 */
[-C--:B------:R-:W-:Y:S01]  /*0a00*/  FFMA R48, R77, R80.reuse, R48 ;  /* 0x000000504d307223 */ /* 0x080fe20000000030 */
[----:B------:R-:W-:Y:S01]  /*0a10*/  FFMA R78, R78, R83, R59 ;  /* 0x000000534e4e7223 */ /* 0x000fe2000000003b */
[C---:B------:R-:W-:Y:S01]  /*0a20*/  FFMA R64, R79.reuse, R80, R64 ;  /* 0x000000504f407223 */ /* 0x040fe20000000040 */
[C---:B------:R-:W-:Y:S01]  /*0a30*/  FFMA R58, R79.reuse, R81, R65 ;  /* 0x000000514f3a7223 */ /* 0x040fe20000000041 */
[----:B------:R-:W-:Y:S01]  /*0a40*/  FFMA R66, R79, R83, R67 ;  /* 0x000000534f427223 */ /* 0x000fe20000000043 */
        /* <DEDUP_REMOVED lines=64> */
[----:B------:R-:W-:Y:S04]  /*0e50*/  LDS.128 R4, [R86+0x400] ;  /* 0x0004000056047984 */ /* 0x000fe80000000c00 */
[----:B------:R-:W0:Y:S04]  /*0e60*/  LDS.128 R8, [R85+0x400] ;  /* 0x0004000055087984 */ /* 0x000e280000000c00 */
        /* <DEDUP_REMOVED lines=69> */
[----:B------:R-:W2:Y:S04]  /*12c0*/  LDS.128 R12, [R85+0x700] ;  /* 0x00070000550c7984 */ /* 0x000ea80000000c00 */
        /* <DEDUP_REMOVED lines=68> */
[----:B------:R-:W-:Y:S01]  /*1710*/  LDS.128 R20, [R86+0xb00] ;  /* 0x000b000056147984 */ /* 0x000fe20000000c00 */
[-C--:B0-----:R-:W-:Y:S01]  /*1720*/  FFMA R87, R4, R8.reuse, R87 ;  /* 0x0000000804577223 */ /* 0x081fe20000000057 */
        /* <DEDUP_REMOVED lines=31> */
[C---:B-1----:R-:W-:Y:S01]  /*1920*/  FFMA R65, R4.reuse, R12, R65 ;  /* 0x0000000c04417223 */ /* 0x042fe20000000041 */
        /* <DEDUP_REMOVED lines=101> */
[----:B------:R-:W2:Y:S01]  /*1f80*/  LDS.128 R12, [R85+0xd00] ;  /* 0x000d0000550c7984 */ /* 0x000ea20000000c00 */
[-C--:B0-----:R-:W-:Y:S01]  /*1f90*/  FFMA R37, R16, R9.reuse, R37 ;  /* 0x0000000910257223 */ /* 0x081fe20000000025 */
[-C--:B------:R-:W-:Y:S01]  /*1fa0*/  FFMA R53, R18, R9.reuse, R53 ;  /* 0x0000000912357223 */ /* 0x080fe20000000035 */
[-C--:B------:R-:W-:Y:S01]  /*1fb0*/  FFMA R72, R19, R9.reuse, R72 ;  /* 0x0000000913487223 */ /* 0x080fe20000000048 */
[----:B------:R-:W-:Y:S01]  /*1fc0*/  FFMA R95, R16, R8, R95 ;  /* 0x00000008105f7223 */ /* 0x000fe2000000005f */
[-C--:B-1----:R-:W-:Y:S01]  /*1fd0*/  FFMA R102, R5, R9.reuse, R24 ;  /* 0x0000000905667223 */ /* 0x082fe20000000018 */
[-C--:B------:R-:W-:Y:S01]  /*1fe0*/  FFMA R91, R4, R9.reuse, R91 ;  /* 0x00000009045b7223 */ /* 0x080fe2000000005b */
[-C--:B------:R-:W-:Y:S01]  /*1ff0*/  FFMA R25, R6, R9.reuse, R25 ;  /* 0x0000000906197223 */ /* 0x080fe20000000019 */
[-C--:B------:R-:W-:Y:S01]  /*2000*/  FFMA R100, R7, R9.reuse, R36 ;  /* 0x0000000907647223 */ /* 0x080fe20000000024 */
[----:B------:R-:W-:Y:S01]  /*2010*/  FFMA R24, R17, R9, R52 ;  /* 0x0000000911187223 */ /* 0x000fe20000000034 */
[C---:B------:R-:W-:Y:S01]  /*2020*/  FFMA R75, R4.reuse, R10, R59 ;  /* 0x0000000a044b7223 */ /* 0x040fe2000000003b */
        /* <DEDUP_REMOVED lines=11> */
[----:B------:R-:W-:Y:S01]  /*20e0*/  FFMA R9, R18, R10, R61 ;  /* 0x0000000a12097223 */ /* 0x000fe2000000003d */
[C---:B------:R-:W-:Y:S01]  /*20f0*/  FFMA R8, R19.reuse, R8, R60 ;  /* 0x0000000813087223 */ /* 0x040fe2000000003c */
[----:B------:R-:W-:Y:S01]  /*2100*/  FFMA R10, R19, R10, R62 ;  /* 0x0000000a130a7223 */ /* 0x000fe2000000003e */
[-C--:B--2---:R-:W-:Y:S01]  /*2110*/  FFMA R83, R6, R12.reuse, R63 ;  /* 0x0000000c06537223 */ /* 0x084fe2000000003f */
[C---:B------:R-:W-:Y:S01]  /*2120*/  FFMA R110, R7.reuse, R12, R32 ;  /* 0x0000000c076e7223 */ /* 0x040fe20000000020 */
[C---:B------:R-:W-:Y:S01]  /*2130*/  FFMA R97, R7.reuse, R14, R33 ;  /* 0x0000000e07617223 */ /* 0x040fe20000000021 */
[CC--:B------:R-:W-:Y:S01]  /*2140*/  FFMA R114, R7.reuse, R15.reuse, R34 ;  /* 0x0000000f07727223 */ /* 0x0c0fe20000000022 */
[----:B------:R-:W-:Y:S01]  /*2150*/  LDS.128 R60, [R85+0xe00] ;  /* 0x000e0000553c7984 */ /* 0x000fe20000000c00 */
[----:B------:R-:W-:Y:S01]  /*2160*/  FFMA R77, R4, R12, R65 ;  /* 0x0000000c044d7223 */ /* 0x000fe20000000041 */
[----:B------:R-:W-:Y:S01]  /*2170*/  FFMA R81, R6, R14, R67 ;  /* 0x0000000e06517223 */ /* 0x000fe20000000043 */
[-C--:B------:R-:W-:Y:S01]  /*2180*/  FFMA R108, R4, R15.reuse, R68 ;  /* 0x0000000f046c7223 */ /* 0x080fe20000000044 */
[----:B------:R-:W0:Y:S01]  /*2190*/  LDS.128 R32, [R86+0xe00] ;  /* 0x000e000056207984 */ /* 0x000e220000000c00 */
[----:B------:R-:W-:Y:S01]  /*21a0*/  FFMA R112, R6, R15, R70 ;  /* 0x0000000f06707223 */ /* 0x000fe20000000046 */
[----:B------:R-:W-:Y:S01]  /*21b0*/  FFMA R101, R16, R12, R69 ;  /* 0x0000000c10657223 */ /* 0x000fe20000000045 */
[-C--:B------:R-:W-:Y:S01]  /*21c0*/  FFMA R73, R4, R11.reuse, R73 ;  /* 0x0000000b04497223 */ /* 0x080fe20000000049 */
[----:B------:R1:W2:Y:S01]  /*21d0*/  LDS.128 R64, [R86+0xf00] ;  /* 0x000f000056407984 */ /* 0x0002a20000000c00 */
[C---:B------:R-:W-:Y:S01]  /*21e0*/  FFMA R104, R7.reuse, R11, R38 ;  /* 0x0000000b07687223 */ /* 0x040fe20000000026 */
[----:B------:R-:W-:Y:S01]  /*21f0*/  FFMA R98, R7, R13, R98 ;  /* 0x0000000d07627223 */ /* 0x000fe20000000062 */
[-C--:B------:R-:W-:Y:S01]  /*2200*/  FFMA R106, R5, R11.reuse, R26 ;  /* 0x0000000b056a7223 */ /* 0x080fe2000000001a */
[----:B------:R-:W3:Y:S01]  /*2210*/  LDS.128 R68, [R85+0xf00] ;  /* 0x000f000055447984 */ /* 0x000ee20000000c00 */
[-C--:B------:R-:W-:Y:S01]  /*2220*/  FFMA R27, R6, R11.reuse, R27 ;  /* 0x0000000b061b7223 */ /* 0x080fe2000000001b */
[-C--:B------:R-:W-:Y:S01]  /*2230*/  FFMA R39, R16, R11.reuse, R39 ;  /* 0x0000000b10277223 */ /* 0x080fe20000000027 */
[-C--:B------:R-:W-:Y:S01]  /*2240*/  FFMA R26, R17, R11.reuse, R54 ;  /* 0x0000000b111a7223 */ /* 0x080fe20000000036 */
[-C--:B------:R-:W-:Y:S01]  /*2250*/  FFMA R55, R18, R11.reuse, R55 ;  /* 0x0000000b12377223 */ /* 0x080fe20000000037 */
[----:B------:R-:W-:Y:S01]  /*2260*/  FFMA R74, R19, R11, R74 ;  /* 0x0000000b134a7223 */ /* 0x000fe2000000004a */
[----:B------:R-:W-:Y:S01]  /*2270*/  FFMA R11, R4, R14, R31 ;  /* 0x0000000e040b7223 */ /* 0x000fe2000000001f */
[----:B------:R-:W-:Y:S01]  /*2280*/  FFMA R118, R16, R15, R76 ;  /* 0x0000000f10767223 */ /* 0x000fe2000000004c */
[-C--:B------:R-:W-:Y:S01]  /*2290*/  FFMA R88, R4, R13.reuse, R88 ;  /* 0x0000000d04587223 */ /* 0x080fe20000000058 */
[C---:B------:R-:W-:Y:S01]  /*22a0*/  FFMA R90, R5.reuse, R12, R90 ;  /* 0x0000000c055a7223 */ /* 0x040fe2000000005a */
[C---:B------:R-:W-:Y:S01]  /*22b0*/  FFMA R92, R5.reuse, R13, R92 ;  /* 0x0000000d055c7223 */ /* 0x040fe2000000005c */
[CC--:B------:R-:W-:Y:S01]  /*22c0*/  FFMA R79, R5.reuse, R14.reuse, R47 ;  /* 0x0000000e054f7223 */ /* 0x0c0fe2000000002f */
[----:B------:R-:W-:Y:S01]  /*22d0*/  FFMA R94, R5, R15, R94 ;  /* 0x0000000f055e7223 */ /* 0x000fe2000000005e */
[-C--:B------:R-:W-:Y:S01]  /*22e0*/  FFMA R96, R6, R13.reuse, R96 ;  /* 0x0000000d06607223 */ /* 0x080fe20000000060 */
[CC--:B------:R-:W-:Y:S01]  /*22f0*/  FFMA R116, R16.reuse, R13.reuse, R40 ;  /* 0x0000000d10747223 */ /* 0x0c0fe20000000028 */
[----:B------:R-:W-:Y:S01]  /*2300*/  FFMA R99, R16, R14, R41 ;  /* 0x0000000e10637223 */ /* 0x000fe20000000029 */
[C---:B------:R-:W-:Y:S01]  /*2310*/  FFMA R48, R17.reuse, R12, R48 ;  /* 0x0000000c11307223 */ /* 0x040fe20000000030 */
[C---:B------:R-:W-:Y:S01]  /*2320*/  FFMA R76, R17.reuse, R13, R42 ;  /* 0x0000000d114c7223 */ /* 0x040fe2000000002a */
[C---:B------:R-:W-:Y:S01]  /*2330*/  FFMA R103, R17.reuse, R14, R43 ;  /* 0x0000000e11677223 */ /* 0x040fe2000000002b */
[----:B------:R-:W-:Y:S01]  /*2340*/  FFMA R122, R17, R15, R50 ;  /* 0x0000000f117a7223 */ /* 0x000fe20000000032 */
[C---:B------:R-:W-:Y:S01]  /*2350*/  FFMA R107, R18.reuse, R12, R49 ;  /* 0x0000000c126b7223 */ /* 0x040fe20000000031 */
[C---:B------:R-:W-:Y:S01]  /*2360*/  FFMA R120, R18.reuse, R13, R56 ;  /* 0x0000000d12787223 */ /* 0x040fe20000000038 */
[CC--:B------:R-:W-:Y:S01]  /*2370*/  FFMA R105, R18.reuse, R14.reuse, R51 ;  /* 0x0000000e12697223 */ /* 0x0c0fe20000000033 */
[-C--:B------:R-:W-:Y:S01]  /*2380*/  FFMA R78, R18, R15.reuse, R78 ;  /* 0x0000000f124e7223 */ /* 0x080fe2000000004e */
[C---:B------:R-:W-:Y:S01]  /*2390*/  FFMA R109, R19.reuse, R14, R57 ;  /* 0x0000000e136d7223 */ /* 0x040fe20000000039 */
[C---:B------:R-:W-:Y:S01]  /*23a0*/  FFMA R111, R19.reuse, R15, R22 ;  /* 0x0000000f136f7223 */ /* 0x040fe20000000016 */
[C---:B-1----:R-:W-:Y:S01]  /*23b0*/  FFMA R86, R19.reuse, R12, R20 ;  /* 0x0000000c13567223 */ /* 0x042fe20000000014 */
[----:B------:R-:W-:Y:S01]  /*23c0*/  FFMA R124, R19, R13, R58 ;  /* 0x0000000d137c7223 */ /* 0x000fe2000000003a */
[C---:B0-----:R-:W-:Y:S01]  /*23d0*/  FFMA R7, R32.reuse, R63, R73 ;  /* 0x0000003f20077223 */ /* 0x041fe20000000049 */
[-C--:B------:R-:W-:Y:S01]  /*23e0*/  FFMA R6, R32, R62.reuse, R75 ;  /* 0x0000003e20067223 */ /* 0x080fe2000000004b */
[----:B------:R-:W0:Y:S01]  /*23f0*/  LDC R73, c[0x0][0x39c] ;  /* 0x0000e700ff497b82 */ /* 0x000e220000000800 */
[-C--:B------:R-:W-:Y:S01]  /*2400*/  FFMA R14, R33, R62.reuse, R82 ;  /* 0x0000003e210e7223 */ /* 0x080fe20000000052 */
[-C--:B------:R-:W-:Y:S01]  /*2410*/  FFMA R22, R34, R62.reuse, R59 ;  /* 0x0000003e22167223 */ /* 0x080fe2000000003b */
[-C--:B------:R-:W-:Y:S01]  /*2420*/  FFMA R30, R35, R62.reuse, R30 ;  /* 0x0000003e231e7223 */ /* 0x080fe2000000001e */
[-C--:B--2---:R-:W-:Y:S01]  /*2430*/  FFMA R38, R64, R62.reuse, R23 ;  /* 0x0000003e40267223 */ /* 0x084fe20000000017 */
        /* <DEDUP_REMOVED lines=11> */
[CC--:B------:R-:W-:Y:S01]  /*24f0*/  FFMA R21, R34.reuse, R61.reuse, R25 ;  /* 0x0000003d22157223 */ /* 0x0c0fe20000000019 */
[C---:B------:R-:W-:Y:S01]  /*2500*/  FFMA R45, R65.reuse, R61, R24 ;  /* 0x0000003d412d7223 */ /* 0x040fe20000000018 */
[-C--:B------:R-:W-:Y:S01]  /*2510*/  FFMA R23, R34, R63.reuse, R27 ;  /* 0x0000003f22177223 */ /* 0x080fe2000000001b */
[----:B------:R-:W-:Y:S01]  /*2520*/  FFMA R47, R65, R63, R26 ;  /* 0x0000003f412f7223 */ /* 0x000fe2000000001a */
[C---:B---3--:R-:W-:Y:S01]  /*2530*/  FFMA R10, R32.reuse, R70, R11 ;  /* 0x00000046200a7223 */ /* 0x048fe2000000000b */
        /* <DEDUP_REMOVED lines=9> */
[CC--:B------:R-:W-:Y:S01]  /*25d0*/  FFMA R8, R32.reuse, R68.reuse, R77 ;  /* 0x0000004420087223 */ /* 0x0c0fe2000000004d */
        /* <DEDUP_REMOVED lines=25> */
[CC--:B------:R-:W-:Y:S01]  /*2770*/  FFMA R33, R35.reuse, R69.reuse, R98 ;  /* 0x0000004523217223 */ /* 0x0c0fe20000000062 */
[----:B------:R-:W-:Y:S01]  /*2780*/  FFMA R34, R35, R70, R97 ;  /* 0x0000004623227223 */ /* 0x000fe20000000061 */
[C---:B------:R-:W-:Y:S01]  /*2790*/  FFMA R64, R67.reuse, R68, R86 ;  /* 0x0000004443407223 */ /* 0x040fe20000000056 */
[C---:B------:R-:W-:Y:S01]  /*27a0*/  FFMA R65, R67.reuse, R69, R124 ;  /* 0x0000004543417223 */ /* 0x040fe2000000007c */
[----:B------:R-:W-:Y:S01]  /*27b0*/  FFMA R66, R67, R70, R109 ;  /* 0x0000004643427223 */ /* 0x000fe2000000006d */
[-C--:B------:R-:W-:Y:S01]  /*27c0*/  FFMA R35, R35, R71.reuse, R114 ;  /* 0x0000004723237223 */ /* 0x080fe20000000072 */
[----:B------:R-:W-:Y:S01]  /*27d0*/  FFMA R67, R67, R71, R111 ;  /* 0x0000004743437223 */ /* 0x000fe2000000006f */
[----:B0-----:R-:W-:Y:S01]  /*27e0*/  LEA R2, R73, R2, 0x3 ;  /* 0x0000000249027211 */ /* 0x001fe200078e18ff */
[----:B------:R-:W-:Y:S06]  /*27f0*/  BAR.SYNC.DEFER_BLOCKING 0x0 ;  /* 0x0000000000007b1d */ /* 0x000fec0000010000 */
[----:B------:R-:W-:Y:S05]  /*2800*/  BRA.U UP0, `(.L_x_4) ;  /* 0xffffffd900e47547 */ /* 0x000fea000b83ffff */
.L_x_3:
[----:B------:R-:W1:Y:S01]  /*2810*/  S2R R2, SR_CTAID.Y ;  /* 0x0000000000027919 */ /* 0x000e620000002600 */
[----:B------:R-:W2:Y:S01]  /*2820*/  LDC R81, c[0x0][0x39c] ;  /* 0x0000e700ff517b82 */ /* 0x000ea20000000800 */
[----:B------:R-:W3:Y:S07]  /*2830*/  S2R R71, SR_CTAID.X ;  /* 0x0000000000477919 */ /* 0x000eee0000002500 */
[----:B------:R-:W4:Y:S01]  /*2840*/  LDC.64 R68, c[0x0][0x390] ;  /* 0x0000e400ff447b82 */ /* 0x000f220000000a00 */
[----:B-1----:R-:W-:-:S02]  /*2850*/  LEA R3, R2, R3, 0x5 ;  /* 0x0000000302037211 */ /* 0x002fc400078e28ff */
[----:B---3--:R-:W-:Y:S02]  /*2860*/  LEA R71, R71, R0, 0x5 ;  /* 0x0000000047477211 */ /* 0x008fe400078e28ff */
[----:B------:R-:W-:Y:S02]  /*2870*/  SHF.L.U32 R0, R3, 0x2, RZ ;  /* 0x0000000203007819 */ /* 0x000fe400000006ff */
[----:B------:R-:W-:-:S05]  /*2880*/  SHF.L.U32 R71, R71, 0x2, RZ ;  /* 0x0000000247477819 */ /* 0x000fca00000006ff */
[C---:B--2---:R-:W-:Y:S01]  /*2890*/  IMAD R3, R0.reuse, R81, R71 ;  /* 0x0000005100037224 */ /* 0x044fe200078e0247 */
[----:B------:R-:W-:-:S03]  /*28a0*/  IADD3 R0, PT, PT, R0, 0x40, RZ ;  /* 0x0000004000007810 */ /* 0x000fc60007ffe0ff */
[----:B----4-:R-:W-:-:S04]  /*28b0*/  IMAD.WIDE R2, R3, 0x4, R68 ;  /* 0x0000000403027825 */ /* 0x010fc800078e0244 */
[----:B------:R-:W-:Y:S01]  /*28c0*/  IMAD R75, R0, R81, R71 ;  /* 0x00000051004b7224 */ /* 0x000fe200078e0247 */
[----:B0-----:R-:W-:Y:S01]  /*28d0*/  STG.E.128 desc[UR8][R2.64], R4 ;  /* 0x0000000402007986 */ /* 0x001fe2000c101d08 */
[----:B------:R-:W-:-:S03]  /*28e0*/  IMAD.WIDE R70, R81, 0x4, R2 ;  /* 0x0000000451467825 */ /* 0x000fc600078e0202 */
[----:B------:R-:W-:Y:S01]  /*28f0*/  STG.E.128 desc[UR8][R2.64+0x100], R8 ;  /* 0x0001000802007986 */ /* 0x000fe2000c101d08 */
        /* <DEDUP_REMOVED lines=11> */
[----:B------:R-:W-:Y:S04]  /*29b0*/  STG.E.128 desc[UR8][R72.64+0x100], R32 ;  /* 0x0001002048007986 */ /* 0x000fe8000c101d08 */
[----:B------:R-:W-:Y:S04]  /*29c0*/  STG.E.128 desc[UR8][R74.64], R36 ;  /* 0x000000244a007986 */ /* 0x000fe8000c101d08 */
[----:B------:R-:W-:Y:S04]  /*29d0*/  STG.E.128 desc[UR8][R74.64+0x100], R40 ;  /* 0x000100284a007986 */ /* 0x000fe8000c101d08 */
[----:B------:R-:W-:Y:S04]  /*29e0*/  STG.E.128 desc[UR8][R76.64], R44 ;  /* 0x0000002c4c007986 */ /* 0x000fe8000c101d08 */
[----:B------:R-:W-:Y:S04]  /*29f0*/  STG.E.128 desc[UR8][R76.64+0x100], R48 ;  /* 0x000100304c007986 */ /* 0x000fe8000c101d08 */
[----:B------:R-:W-:Y:S04]  /*2a00*/  STG.E.128 desc[UR8][R78.64], R52 ;  /* 0x000000344e007986 */ /* 0x000fe8000c101d08 */
[----:B------:R-:W-:Y:S04]  /*2a10*/  STG.E.128 desc[UR8][R78.64+0x100], R56 ;  /* 0x000100384e007986 */ /* 0x000fe8000c101d08 */
[----:B------:R-:W-:Y:S04]  /*2a20*/  STG.E.128 desc[UR8][R80.64], R60 ;  /* 0x0000003c50007986 */ /* 0x000fe8000c101d08 */
[----:B------:R-:W-:Y:S01]  /*2a30*/  STG.E.128 desc[UR8][R80.64+0x100], R64 ;  /* 0x0001004050007986 */ /* 0x000fe2000c101d08 */
[----:B------:R-:W-:Y:S05]  /*2a40*/  EXIT ;  /* 0x000000000000794d */ /* 0x000fea0003800000 */
.L_x_5:
        /* <DEDUP_REMOVED lines=11> */
.L_x_15:


//--------------------- .text._Z10tiledSgemmPfS_S_iii --------------------------
	.section	.text._Z10tiledSgemmPfS_S_iii,"ax",@progbits
	.align	128
        .global         _Z10tiledSgemmPfS_S_iii
        .type           _Z10tiledSgemmPfS_S_iii,@function
        .size           _Z10tiledSgemmPfS_S_iii,(.L_x_16 - _Z10tiledSgemmPfS_S_iii)
        .other          _Z10tiledSgemmPfS_S_iii,@"STO_CUDA_ENTRY STV_DEFAULT"
_Z10tiledSgemmPfS_S_iii:
.text._Z10tiledSgemmPfS_S_iii:
        /* <DEDUP_REMOVED lines=39> */
[----:B------:R-:W1:Y:S01]  /*0270*/  S2UR UR8, SR_CgaCtaId ;  /* 0x00000000000879c3 */ /* 0x000e620000008800 */
[----:B------:R-:W2:Y:S01]  /*0280*/  S2R R5, SR_CTAID.Y ;  /* 0x0000000000057919 */ /* 0x000ea20000002600 */
[----:B------:R-:W3:Y:S01]  /*0290*/  LDCU UR7, c[0x0][0x360] ;  /* 0x00006c00ff0777ac */ /* 0x000ee20008000800 */
[----:B------:R-:W-:Y:S01]  /*02a0*/  UMOV UR6, 0x400 ;  /* 0x0000040000067882 */ /* 0x000fe20000000000 */
[----:B------:R-:W-:-:S04]  /*02b0*/  UIADD3 UR5, UPT, UPT, UR9, 0x7, URZ ;  /* 0x0000000709057890 */ /* 0x000fc8000fffe0ff */
[----:B------:R-:W4:Y:S01]  /*02c0*/  S2UR UR4, SR_CTAID.X ;  /* 0x00000000000479c3 */ /* 0x000f220000002500 */
[----:B------:R-:W-:-:S04]  /*02d0*/  USHF.R.U32.HI UR5, URZ, 0x3, UR5 ;  /* 0x00000003ff057899 */ /* 0x000fc80008011605 */
[----:B------:R-:W-:-:S03]  /*02e0*/  UIADD3 UR5, UPT, UPT, -UR5, URZ, URZ ;  /* 0x000000ff05057290 */ /* 0x000fc6000fffe1ff */
[----:B------:R-:W5:Y:S01]  /*02f0*/  LDC R73, c[0x0][0x39c] ;  /* 0x0000e700ff497b82 */ /* 0x000f620000000800 */
[----:B---3--:R-:W-:Y:S01]  /*0300*/  IMAD R0, R3, UR7, R0 ;  /* 0x0000000703007c24 */ /* 0x008fe2000f8e0200 */
[----:B------:R-:W-:Y:S02]  /*0310*/  UIADD3 UR7, UPT, UPT, UR6, 0x1000, URZ ;  /* 0x0000100006077890 */ /* 0x000fe4000fffe0ff */
[----:B-1----:R-:W-:Y:S02]  /*0320*/  ULEA UR6, UR8, UR6, 0x18 ;  /* 0x0000000608067291 */ /* 0x002fe4000f8ec0ff */
[--C-:B------:R-:W-:Y:S01]  /*0330*/  SHF.R.U32.HI R4, RZ, 0x5, R0.reuse ;  /* 0x00000005ff047819 */ /* 0x100fe20000011600 */
[----:B------:R-:W-:Y:S01]  /*0340*/  ULEA UR7, UR8, UR7, 0x18 ;  /* 0x0000000708077291 */ /* 0x000fe2000f8ec0ff */
[----:B------:R-:W-:Y:S02]  /*0350*/  SHF.L.U32 R3, R0, 0x2, RZ ;  /* 0x0000000200037819 */ /* 0x000fe400000006ff */
[----:B------:R-:W-:-:S02]  /*0360*/  SHF.R.U32.HI R2, RZ, 0x1, R0 ;  /* 0x00000001ff027819 */ /* 0x000fc40000011600 */
[----:B------:R-:W-:Y:S01]  /*0370*/  SHF.L.U32 R0, R0, 0x4, RZ ;  /* 0x0000000400007819 */ /* 0x000fe200000006ff */
[----:B----4-:R-:W-:Y:S01]  /*0380*/  USHF.L.U32 UR4, UR4, 0x7, URZ ;  /* 0x0000000704047899 */ /* 0x010fe200080006ff */
[----:B------:R-:W-:Y:S02]  /*0390*/  LEA R100, R4, UR7, 0x9 ;  /* 0x0000000704647c11 */ /* 0x000fe4000f8e48ff */
[----:B------:R-:W-:Y:S02]  /*03a0*/  LOP3.LUT R71, R0, 0x1f0, RZ, 0xc0, !PT ;  /* 0x000001f000477812 */ /* 0x000fe400078ec0ff */
[----:B--2---:R-:W-:Y:S02]  /*03b0*/  LEA R5, R5, R2, 0x7 ;  /* 0x0000000205057211 */ /* 0x004fe400078e38ff */
[----:B------:R-:W-:Y:S01]  /*03c0*/  LOP3.LUT R6, R3, 0x4, RZ, 0xc0, !PT ;  /* 0x0000000403067812 */ /* 0x000fe200078ec0ff */
[----:B-----5:R-:W-:Y:S01]  /*03d0*/  IMAD R73, R4, R73, UR4 ;  /* 0x0000000404497e24 */ /* 0x020fe2000f8e0249 */
[----:B------:R-:W-:-:S02]  /*03e0*/  LEA R7, R2, UR6, 0x5 ;  /* 0x0000000602077c11 */ /* 0x000fc4000f8e28ff */
[----:B------:R-:W-:Y:S01]  /*03f0*/  LOP3.LUT R4, R0, 0x10, RZ, 0xc0, !PT ;  /* 0x0000001000047812 */ /* 0x000fe200078ec0ff */
[----:B------:R-:W-:Y:S01]  /*0400*/  IMAD R6, R5, UR9, R6 ;  /* 0x0000000905067c24 */ /* 0x000fe2000f8e0206 */
[----:B------:R-:W-:Y:S02]  /*0410*/  LOP3.LUT R2, R3, 0x7c, RZ, 0xc0, !PT ;  /* 0x0000007c03027812 */ /* 0x000fe400078ec0ff */
[----:B------:R-:W-:Y:S01]  /*0420*/  IADD3 R100, PT, PT, R100, R71, RZ ;  /* 0x0000004764647210 */ /* 0x000fe20007ffe0ff */
[----:B------:R-:W-:Y:S01]  /*0430*/  HFMA2 R71, -RZ, RZ, 0, 0 ;  /* 0x00000000ff477431 */ /* 0x000fe200000001ff */
[----:B------:R-:W-:Y:S02]  /*0440*/  IADD3 R7, PT, PT, R7, R4, RZ ;  /* 0x0000000407077210 */ /* 0x000fe40007ffe0ff */
[----:B------:R-:W-:-:S07]  /*0450*/  IADD3 R2, PT, PT, R2, R73, RZ ;  /* 0x0000004902027210 */ /* 0x000fce0007ffe0ff */
.L_x_7:
[----:B------:R-:W1:Y:S08]  /*0460*/  LDC.64 R72, c[0x0][0x380] ;  /* 0x0000e000ff487b82 */ /* 0x000e700000000a00 */
[----:B------:R-:W2:Y:S01]  /*0470*/  LDC.64 R74, c[0x0][0x388] ;  /* 0x0000e200ff4a7b82 */ /* 0x000ea20000000a00 */
[----:B-1----:R-:W-:-:S05]  /*0480*/  IMAD.WIDE R72, R6, 0x4, R72 ;  /* 0x0000000406487825 */ /* 0x002fca00078e0248 */
[----:B0-----:R-:W3:Y:S01]  /*0490*/  LDG.E.128.CONSTANT R104, desc[UR10][R72.64] ;  /* 0x0000000a48687981 */ /* 0x001ee2000c1e9d00 */
[----:B--2---:R-:W-:-:S05]  /*04a0*/  IMAD.WIDE R74, R2, 0x4, R74 ;  /* 0x00000004024a7825 */ /* 0x004fca00078e024a */
[----:B------:R-:W2:Y:S01]  /*04b0*/  LDG.E.128.CONSTANT R108, desc[UR10][R74.64] ;  /* 0x0000000a4a6c7981 */ /* 0x000ea2000c1e9d00 */
[----:B------:R-:W0:Y:S01]  /*04c0*/  S2UR UR6, SR_CgaCtaId ;  /* 0x00000000000679c3 */ /* 0x000e220000008800 */
[----:B------:R-:W1:Y:S01]  /*04d0*/  S2R R3, SR_TID.Y ;  /* 0x0000000000037919 */ /* 0x000e620000002200 */
[----:B------:R-:W4:Y:S01]  /*04e0*/  S2R R0, SR_TID.X ;  /* 0x0000000000007919 */ /* 0x000f220000002100 */
[----:B------:R-:W-:Y:S02]  /*04f0*/  UMOV UR4, 0x400 ;  /* 0x0000040000047882 */ /* 0x000fe40000000000 */
[----:B------:R-:W-:Y:S02]  /*0500*/  UIADD3 UR7, UPT, UPT, UR4, 0x1000, URZ ;  /* 0x0000100004077890 */ /* 0x000fe4000fffe0ff */
[----:B0-----:R-:W-:Y:S02]  /*0510*/  ULEA UR4, UR6, UR4, 0x18 ;  /* 0x0000000406047291 */ /* 0x001fe4000f8ec0ff */
[----:B------:R-:W-:-:S04]  /*0520*/  ULEA UR7, UR6, UR7, 0x18 ;  /* 0x0000000706077291 */ /* 0x000fc8000f8ec0ff */
[----:B-1----:R-:W-:Y:S02]  /*0530*/  LEA R5, R3, UR4, 0x8 ;  /* 0x0000000403057c11 */ /* 0x002fe4000f8e40ff */
[----:B----4-:R-:W-:Y:S01]  /*0540*/  LEA R4, R0, UR7, 0x5 ;  /* 0x0000000700047c11 */ /* 0x010fe2000f8e28ff */
[----:B---3--:R-:W-:Y:S04]  /*0550*/  STS.128 [R7], R104 ;  /* 0x0000006807007388 */ /* 0x008fe80000000c00 */
[----:B--2---:R-:W-:Y:S01]  /*0560*/  STS.128 [R100], R108 ;  /* 0x0000006c64007388 */ /* 0x004fe20000000c00 */
[----:B------:R-:W-:Y:S06]  /*0570*/  BAR.SYNC.DEFER_BLOCKING 0x0 ;  /* 0x0000000000007b1d */ /* 0x000fec0000010000 */
[----:B------:R-:W-:Y:S04]  /*0580*/  LDS.128 R72, [R5] ;  /* 0x0000000005487984 */ /* 0x000fe80000000c00 */
[----:B------:R-:W0:Y:S04]  /*0590*/  LDS.128 R76, [R4] ;  /* 0x00000000044c7984 */ /* 0x000e280000000c00 */
[----:B------:R-:W1:Y:S04]  /*05a0*/  LDS.128 R80, [R4+0x10] ;  /* 0x0000100004507984 */ /* 0x000e680000000c00 */
[----:B------:R-:W2:Y:S04]  /*05b0*/  LDS.128 R92, [R4+0x210] ;  /* 0x00021000045c7984 */ /* 0x000ea80000000c00 */
[----:B------:R-:W3:Y:S04]  /*05c0*/  LDS.128 R84, [R5+0x20] ;  /* 0x0000200005547984 */ /* 0x000ee80000000c00 */
[----:B------:R-:W4:Y:S04]  /*05d0*/  LDS.128 R88, [R4+0x200] ;  /* 0x0002000004587984 */ /* 0x000f280000000c00 */
[----:B------:R-:W5:Y:S01]  /*05e0*/  LDS.128 R96, [R5+0x40] ;  /* 0x0000400005607984 */ /* 0x000f620000000c00 */
[C---:B0-----:R-:W-:Y:S01]  /*05f0*/  FFMA R101, R72.reuse, R76, R8 ;  /* 0x0000004c48657223 */ /* 0x041fe20000000008 */
[C---:B------:R-:W-:Y:S01]  /*0600*/  FFMA R102, R72.reuse, R77, R9 ;  /* 0x0000004d48667223 */ /* 0x040fe20000000009 */
[C---:B------:R-:W-:Y:S01]  /*0610*/  FFMA R115, R72.reuse, R78, R10 ;  /* 0x0000004e48737223 */ /* 0x040fe2000000000a */
[----:B------:R-:W-:-:S02]  /*0620*/  FFMA R104, R72, R79, R11 ;  /* 0x0000004f48687223 */ /* 0x000fc4000000000b */
[----:B------:R-:W0:Y:S01]  /*0630*/  LDS.128 R8, [R5+0x60] ;  /* 0x0000600005087984 */ /* 0x000e220000000c00 */
[C---:B-1----:R-:W-:Y:S01]  /*0640*/  FFMA R103, R72.reuse, R80, R12 ;  /* 0x0000005048677223 */ /* 0x042fe2000000000c */
[C---:B------:R-:W-:Y:S01]  /*0650*/  FFMA R12, R72.reuse, R81, R13 ;  /* 0x00000051480c7223 */ /* 0x040fe2000000000d */
[C---:B------:R-:W-:Y:S01]  /*0660*/  FFMA R107, R72.reuse, R82, R14 ;  /* 0x00000052486b7223 */ /* 0x040fe2000000000e */
[----:B------:R-:W-:Y:S02]  /*0670*/  FFMA R72, R72, R83, R15 ;  /* 0x0000005348487223 */ /* 0x000fe4000000000f */
[C---:B--2---:R-:W-:Y:S02]  /*0680*/  FFMA R105, R73.reuse, R93, R12 ;  /* 0x0000005d49697223 */ /* 0x044fe4000000000c */
[----:B------:R-:W1:Y:S01]  /*0690*/  LDS.128 R12, [R5+0x80] ;  /* 0x00008000050c7984 */ /* 0x000e620000000c00 */
[----:B---3--:R-:W-:Y:S01]  /*06a0*/  FFMA R106, R84, R77, R17 ;  /* 0x0000004d546a7223 */ /* 0x008fe20000000011 */
[----:B------:R-:W-:Y:S01]  /*06b0*/  FFMA R117, R76, R84, R16 ;  /* 0x000000544c757223 */ /* 0x000fe20000000010 */
[----:B------:R-:W-:Y:S01]  /*06c0*/  FFMA R119, R84, R78, R18 ;  /* 0x0000004e54777223 */ /* 0x000fe20000000012 */
[----:B------:R-:W-:Y:S01]  /*06d0*/  FFMA R17, R80, R84, R20 ;  /* 0x0000005450117223 */ /* 0x000fe20000000014 */
[C---:B------:R-:W-:Y:S01]  /*06e0*/  FFMA R16, R84.reuse, R79, R19 ;  /* 0x0000004f54107223 */ /* 0x040fe20000000013 */
[C---:B------:R-:W-:Y:S01]  /*06f0*/  FFMA R18, R84.reuse, R81, R21 ;  /* 0x0000005154127223 */ /* 0x040fe20000000015 */
[----:B------:R-:W-:Y:S01]  /*0700*/  FFMA R20, R84, R83, R23 ;  /* 0x0000005354147223 */ /* 0x000fe20000000017 */
[----:B----4-:R-:W-:Y:S01]  /*0710*/  FFMA R111, R88, R73, R101 ;  /* 0x00000049586f7223 */ /* 0x010fe20000000065 */
[----:B------:R-:W-:Y:S01]  /*0720*/  FFMA R109, R84, R82, R22 ;  /* 0x00000052546d7223 */ /* 0x000fe20000000016 */
[C---:B------:R-:W-:Y:S01]  /*0730*/  FFMA R101, R73.reuse, R91, R104 ;  /* 0x0000005b49657223 */ /* 0x040fe20000000068 */
[C---:B------:R-:W-:Y:S01]  /*0740*/  FFMA R113, R73.reuse, R89, R102 ;  /* 0x0000005949717223 */ /* 0x040fe20000000066 */
[C---:B------:R-:W-:Y:S01]  /*0750*/  FFMA R115, R73.reuse, R90, R115 ;  /* 0x0000005a49737223 */ /* 0x040fe20000000073 */
[----:B------:R-:W-:Y:S01]  /*0760*/  FFMA R103, R92, R73, R103 ;  /* 0x000000495c677223 */ /* 0x000fe20000000067 */
[C---:B------:R-:W-:Y:S01]  /*0770*/  FFMA R107, R73.reuse, R94, R107 ;  /* 0x0000005e496b7223 */ /* 0x040fe2000000006b */
[----:B------:R-:W-:Y:S01]  /*0780*/  FFMA R72, R73, R95, R72 ;  /* 0x0000005f49487223 */ /* 0x000fe20000000048 */
[-C--:B------:R-:W-:Y:S01]  /*0790*/  FFMA R104, R95, R85.reuse, R20 ;  /* 0x000000555f687223 */ /* 0x080fe20000000014 */
[----:B-----5:R-:W-:Y:S01]  /*07a0*/  FFMA R21, R76, R96, R24 ;  /* 0x000000604c157223 */ /* 0x020fe20000000018 */
[-C--:B------:R-:W-:Y:S01]  /*07b0*/  FFMA R84, R91, R85.reuse, R16 ;  /* 0x000000555b547223 */ /* 0x080fe20000000010 */
[-C--:B------:R-:W-:Y:S01]  /*07c0*/  FFMA R73, R92, R85.reuse, R17 ;  /* 0x000000555c497223 */ /* 0x080fe20000000011 */
[----:B------:R-:W-:Y:S01]  /*07d0*/  FFMA R102, R93, R85, R18 ;  /* 0x000000555d667223 */ /* 0x000fe20000000012 */
[C---:B------:R-:W-:Y:S01]  /*07e0*/  FFMA R20, R96.reuse, R77, R25 ;  /* 0x0000004d60147223 */ /* 0x040fe20000000019 */
[C---:B------:R-:W-:Y:S01]  /*07f0*/  FFMA R23, R96.reuse, R78, R26 ;  /* 0x0000004e60177223 */ /* 0x040fe2000000001a */
[C---:B------:R-:W-:Y:S01]  /*0800*/  FFMA R22, R96.reuse, R79, R27 ;  /* 0x0000004f60167223 */ /* 0x040fe2000000001b */
[----:B------:R-:W-:Y:S01]  /*0810*/  FFMA R24, R96, R81, R29 ;  /* 0x0000005160187223 */ /* 0x000fe2000000001d */
[----:B------:R-:W2:Y:S01]  /*0820*/  LDS.128 R16, [R5+0xa0] ;  /* 0x0000a00005107984 */ /* 0x000ea20000000c00 */
[-C--:B------:R-:W-:Y:S01]  /*0830*/  FFMA R117, R88, R85.reuse, R117 ;  /* 0x0000005558757223 */ /* 0x080fe20000000075 */
[-C--:B------:R-:W-:Y:S01]  /*0840*/  FFMA R106, R89, R85.reuse, R106 ;  /* 0x00000055596a7223 */ /* 0x080fe2000000006a */
[-C--:B------:R-:W-:Y:S01]  /*0850*/  FFMA R119, R90, R85.reuse, R119 ;  /* 0x000000555a777223 */ /* 0x080fe20000000077 */
[----:B------:R-:W-:Y:S01]  /*0860*/  FFMA R109, R94, R85, R109 ;  /* 0x000000555e6d7223 */ /* 0x000fe2000000006d */
[----:B------:R-:W-:Y:S01]  /*0870*/  FFMA R123, R80, R96, R28 ;  /* 0x00000060507b7223 */ /* 0x000fe2000000001c */
[C---:B------:R-:W-:Y:S01]  /*0880*/  FFMA R85, R96.reuse, R82, R30 ;  /* 0x0000005260557223 */ /* 0x040fe2000000001e */
[----:B------:R-:W-:Y:S01]  /*0890*/  FFMA R108, R96, R83, R31 ;  /* 0x00000053606c7223 */ /* 0x000fe2000000001f */
[-C--:B------:R-:W-:Y:S01]  /*08a0*/  FFMA R96, R93, R97.reuse, R24 ;  /* 0x000000615d607223 */ /* 0x080fe20000000018 */
[-C--:B------:R-:W-:Y:S01]  /*08b0*/  FFMA R30, R88, R97.reuse, R21 ;  /* 0x00000061581e7223 */ /* 0x080fe20000000015 */
[-C--:B------:R-:W-:Y:S01]  /*08c0*/  FFMA R31, R89, R97.reuse, R20 ;  /* 0x00000061591f7223 */ /* 0x080fe20000000014 */
[-C--:B------:R-:W-:Y:S01]  /*08d0*/  FFMA R29, R90, R97.reuse, R23 ;  /* 0x000000615a1d7223 */ /* 0x080fe20000000017 */
[----:B------:R-:W-:Y:S01]  /*08e0*/  FFMA R121, R91, R97, R22 ;  /* 0x000000615b797223 */ /* 0x000fe20000000016 */
[----:B0-----:R-:W-:Y:S01]  /*08f0*/  FFMA R25, R76, R8, R32 ;  /* 0x000000084c197223 */ /* 0x001fe20000000020 */
[C---:B------:R-:W-:Y:S01]  /*0900*/  FFMA R27, R8.reuse, R78, R34 ;  /* 0x0000004e081b7223 */ /* 0x040fe20000000022 */
[----:B------:R-:W-:Y:S01]  /*0910*/  FFMA R24, R8, R79, R35 ;  /* 0x0000004f08187223 */ /* 0x000fe20000000023 */
[----:B------:R-:W0:Y:S01]  /*0920*/  LDS.128 R20, [R5+0xc0] ;  /* 0x0000c00005147984 */ /* 0x000e220000000c00 */
[-C--:B------:R-:W-:Y:S01]  /*0930*/  FFMA R123, R92, R97.reuse, R123 ;  /* 0x000000615c7b7223 */ /* 0x080fe2000000007b */
[-C--:B------:R-:W-:Y:S01]  /*0940*/  FFMA R85, R94, R97.reuse, R85 ;  /* 0x000000615e557223 */ /* 0x080fe20000000055 */
[----:B------:R-:W-:Y:S01]  /*0950*/  FFMA R108, R95, R97, R108 ;  /* 0x000000615f6c7223 */ /* 0x000fe2000000006c */
[----:B------:R-:W-:Y:S01]  /*0960*/  FFMA R124, R8, R77, R33 ;  /* 0x0000004d087c7223 */ /* 0x000fe20000000021 */
[----:B------:R-:W-:Y:S01]  /*0970*/  FFMA R33, R80, R8, R36 ;  /* 0x0000000850217223 */ /* 0x000fe20000000024 */
[C---:B------:R-:W-:Y:S01]  /*0980*/  FFMA R122, R8.reuse, R81, R37 ;  /* 0x00000051087a7223 */ /* 0x040fe20000000025 */
[C---:B------:R-:W-:Y:S01]  /*0990*/  FFMA R97, R8.reuse, R82, R38 ;  /* 0x0000005208617223 */ /* 0x040fe20000000026 */
[----:B------:R-:W-:Y:S01]  /*09a0*/  FFMA R8, R8, R83, R39 ;  /* 0x0000005308087223 */ /* 0x000fe20000000027 */
[-C--:B------:R-:W-:Y:S01]  /*09b0*/  FFMA R112, R88, R9.reuse, R25 ;  /* 0x0000000958707223 */ /* 0x080fe20000000019 */
[-C--:B------:R-:W-:Y:S01]  /*09c0*/  FFMA R28, R90, R9.reuse, R27 ;  /* 0x000000095a1c7223 */ /* 0x080fe2000000001b */
[----:B------:R-:W-:-:S02]  /*09d0*/  FFMA R125, R91, R9, R24 ;  /* 0x000000095b7d7223 */ /* 0x000fc40000000018 */
[----:B------:R-:W3:Y:S01]  /*09e0*/  LDS.128 R24, [R5+0xe0] ;  /* 0x0000e00005187984 */ /* 0x000ee20000000c00 */
[-C--:B------:R-:W-:Y:S01]  /*09f0*/  FFMA R124, R89, R9.reuse, R124 ;  /* 0x00000009597c7223 */ /* 0x080fe2000000007c */
[-C--:B------:R-:W-:Y:S01]  /*0a00*/  FFMA R110, R92, R9.reuse, R33 ;  /* 0x000000095c6e7223 */ /* 0x080fe20000000021 */
[-C--:B------:R-:W-:Y:S01]  /*0a10*/  FFMA R122, R93, R9.reuse, R122 ;  /* 0x000000095d7a7223 */ /* 0x080fe2000000007a */
[-C--:B------:R-:W-:Y:S01]  /*0a20*/  FFMA R97, R94, R9.reuse, R97 ;  /* 0x000000095e617223 */ /* 0x080fe20000000061 */
[----:B------:R-:W-:Y:S01]  /*0a30*/  FFMA R8, R95, R9, R8 ;  /* 0x000000095f087223 */ /* 0x000fe20000000008 */
[----:B-1----:R-:W-:Y:S01]  /*0a40*/  FFMA R9, R76, R12, R40 ;  /* 0x0000000c4c097223 */ /* 0x002fe20000000028 */
[C---:B------:R-:W-:Y:S01]  /*0a50*/  FFMA R32, R12.reuse, R77, R41 ;  /* 0x0000004d0c207223 */ /* 0x040fe20000000029 */
[C---:B------:R-:W-:Y:S01]  /*0a60*/  FFMA R33, R12.reuse, R78, R42 ;  /* 0x0000004e0c217223 */ /* 0x040fe2000000002a */
[C---:B------:R-:W-:Y:S01]  /*0a70*/  FFMA R34, R12.reuse, R79, R43 ;  /* 0x0000004f0c227223 */ /* 0x040fe2000000002b */
        /* <DEDUP_REMOVED lines=8> */
[----:B------:R-:W-:-:S02]  /*0b00*/  FFMA R9, R94, R13, R35 ;  /* 0x0000000d5e097223 */ /* 0x000fc40000000023 */
[----:B------:R-:W1:Y:S01]  /*0b10*/  LDS.128 R32, [R4+0x400] ;  /* 0x0004000004207984 */ /* 0x000e620000000c00 */
[----:B--2---:R-:W-:Y:S01]  /*0b20*/  FFMA R36, R16, R77, R49 ;  /* 0x0000004d10247223 */ /* 0x004fe20000000031 */
[-C--:B------:R-:W-:Y:S01]  /*0b30*/  FFMA R41, R92, R13.reuse, R41 ;  /* 0x0000000d5c297223 */ /* 0x080fe20000000029 */
[-C--:B------:R-:W-:Y:S01]  /*0b40*/  FFMA R120, R93, R13.reuse, R120 ;  /* 0x0000000d5d787223 */ /* 0x080fe20000000078 */
[----:B------:R-:W-:Y:S01]  /*0b50*/  FFMA R114, R95, R13, R114 ;  /* 0x0000000d5f727223 */ /* 0x000fe20000000072 */
[----:B------:R-:W-:Y:S01]  /*0b60*/  FFMA R13, R76, R16, R48 ;  /* 0x000000104c0d7223 */ /* 0x000fe20000000030 */
[C---:B------:R-:W-:Y:S01]  /*0b70*/  FFMA R37, R16.reuse, R78, R50 ;  /* 0x0000004e10257223 */ /* 0x040fe20000000032 */
[----:B------:R-:W-:Y:S01]  /*0b80*/  FFMA R38, R16, R79, R51 ;  /* 0x0000004f10267223 */ /* 0x000fe20000000033 */
[----:B------:R-:W-:Y:S01]  /*0b90*/  FFMA R43, R80, R16, R52 ;  /* 0x00000010502b7223 */ /* 0x000fe20000000034 */
[C---:B------:R-:W-:Y:S01]  /*0ba0*/  FFMA R42, R16.reuse, R81, R53 ;  /* 0x00000051102a7223 */ /* 0x040fe20000000035 */
[C---:B------:R-:W-:Y:S01]  /*0bb0*/  FFMA R39, R16.reuse, R82, R54 ;  /* 0x0000005210277223 */ /* 0x040fe20000000036 */
[----:B------:R-:W-:Y:S01]  /*0bc0*/  FFMA R40, R16, R83, R55 ;  /* 0x0000005310287223 */ /* 0x000fe20000000037 */
[----:B------:R-:W-:Y:S01]  /*0bd0*/  FFMA R16, R89, R17, R36 ;  /* 0x0000001159107223 */ /* 0x000fe20000000024 */
[----:B0-----:R-:W-:Y:S01]  /*0be0*/  FFMA R36, R20, R77, R57 ;  /* 0x0000004d14247223 */ /* 0x001fe20000000039 */
[----:B------:R-:W-:Y:S01]  /*0bf0*/  FFMA R50, R88, R17, R13 ;  /* 0x0000001158327223 */ /* 0x000fe2000000000d */
[----:B------:R-:W-:Y:S01]  /*0c00*/  FFMA R46, R20, R83, R63 ;  /* 0x00000053142e7223 */ /* 0x000fe2000000003f */
[-C--:B------:R-:W-:Y:S01]  /*0c10*/  FFMA R54, R90, R17.reuse, R37 ;  /* 0x000000115a367223 */ /* 0x080fe20000000025 */
[-C--:B------:R-:W-:Y:S01]  /*0c20*/  FFMA R53, R91, R17.reuse, R38 ;  /* 0x000000115b357223 */ /* 0x080fe20000000026 */
[-C--:B------:R-:W-:Y:S01]  /*0c30*/  FFMA R43, R92, R17.reuse, R43 ;  /* 0x000000115c2b7223 */ /* 0x080fe2000000002b */
        /* <DEDUP_REMOVED lines=8> */
[----:B---3--:R-:W-:Y:S01]  /*0cc0*/  FFMA R36, R24, R77, R65 ;  /* 0x0000004d18247223 */ /* 0x008fe20000000041 */
[----:B------:R-:W-:Y:S01]  /*0cd0*/  FFMA R47, R80, R20, R60 ;  /* 0x00000014502f7223 */ /* 0x000fe2000000003c */
[----:B------:R-:W-:Y:S01]  /*0ce0*/  FFMA R48, R20, R81, R61 ;  /* 0x0000005114307223 */ /* 0x000fe2000000003d */
[-C--:B------:R-:W-:Y:S01]  /*0cf0*/  FFMA R20, R88, R21.reuse, R17 ;  /* 0x0000001558147223 */ /* 0x080fe20000000011 */
[-C--:B------:R-:W-:Y:S01]  /*0d00*/  FFMA R61, R90, R21.reuse, R37 ;  /* 0x000000155a3d7223 */ /* 0x080fe20000000025 */
[-C--:B------:R-:W-:Y:S01]  /*0d10*/  FFMA R55, R91, R21.reuse, R38 ;  /* 0x000000155b377223 */ /* 0x080fe20000000026 */
[----:B------:R-:W-:Y:S01]  /*0d20*/  FFMA R17, R94, R21, R39 ;  /* 0x000000155e117223 */ /* 0x000fe20000000027 */
[----:B------:R-:W-:-:S02]  /*0d30*/  FFMA R89, R89, R25, R36 ;  /* 0x0000001959597223 */ /* 0x000fc40000000024 */
[----:B------:R-:W0:Y:S01]  /*0d40*/  LDS.128 R36, [R4+0x410] ;  /* 0x0004100004247984 */ /* 0x000e220000000c00 */
[----:B------:R-:W-:Y:S01]  /*0d50*/  FFMA R52, R24, R79, R67 ;  /* 0x0000004f18347223 */ /* 0x000fe20000000043 */
[----:B------:R-:W-:Y:S01]  /*0d60*/  FFMA R79, R80, R24, R68 ;  /* 0x00000018504f7223 */ /* 0x000fe20000000044 */
[C---:B-1----:R-:W-:Y:S01]  /*0d70*/  FFMA R49, R32.reuse, R10, R112 ;  /* 0x0000000a20317223 */ /* 0x042fe20000000070 */
[C---:B------:R-:W-:Y:S01]  /*0d80*/  FFMA R112, R33.reuse, R86, R106 ;  /* 0x0000005621707223 */ /* 0x040fe2000000006a */
[-C--:B------:R-:W-:Y:S01]  /*0d90*/  FFMA R51, R32, R98.reuse, R30 ;  /* 0x0000006220337223 */ /* 0x080fe2000000001e */
[-C--:B------:R-:W-:Y:S01]  /*0da0*/  FFMA R106, R33, R98.reuse, R31 ;  /* 0x00000062216a7223 */ /* 0x080fe2000000001f */
[C---:B------:R-:W-:Y:S01]  /*0db0*/  FFMA R68, R34.reuse, R98, R29 ;  /* 0x0000006222447223 */ /* 0x040fe2000000001d */
[----:B------:R-:W-:Y:S02]  /*0dc0*/  FFMA R60, R34, R10, R28 ;  /* 0x0000000a223c7223 */ /* 0x000fe4000000001c */
[----:B------:R-:W1:Y:S01]  /*0dd0*/  LDS.128 R28, [R4+0x600] ;  /* 0x00060000041c7984 */ /* 0x000e620000000c00 */
[-C--:B------:R-:W-:Y:S01]  /*0de0*/  FFMA R47, R92, R21.reuse, R47 ;  /* 0x000000155c2f7223 */ /* 0x080fe2000000002f */
[-C--:B------:R-:W-:Y:S01]  /*0df0*/  FFMA R48, R93, R21.reuse, R48 ;  /* 0x000000155d307223 */ /* 0x080fe20000000030 */
[----:B------:R-:W-:Y:S01]  /*0e00*/  FFMA R46, R95, R21, R46 ;  /* 0x000000155f2e7223 */ /* 0x000fe2000000002e */
[----:B------:R-:W-:Y:S01]  /*0e10*/  FFMA R21, R76, R24, R64 ;  /* 0x000000184c157223 */ /* 0x000fe20000000040 */
[C---:B------:R-:W-:Y:S01]  /*0e20*/  FFMA R65, R24.reuse, R78, R66 ;  /* 0x0000004e18417223 */ /* 0x040fe20000000042 */
[C---:B------:R-:W-:Y:S01]  /*0e30*/  FFMA R118, R24.reuse, R81, R69 ;  /* 0x0000005118767223 */ /* 0x040fe20000000045 */
[C---:B------:R-:W-:Y:S01]  /*0e40*/  FFMA R67, R24.reuse, R82, R70 ;  /* 0x0000005218437223 */ /* 0x040fe20000000046 */
        /* <DEDUP_REMOVED lines=9> */
[C---:B------:R-:W-:Y:S01]  /*0ee0*/  FFMA R57, R32.reuse, R86, R117 ;  /* 0x0000005620397223 */ /* 0x040fe20000000075 */
[C---:B------:R-:W-:Y:S01]  /*0ef0*/  FFMA R25, R32.reuse, R14, R116 ;  /* 0x0000000e20197223 */ /* 0x040fe20000000074 */
[C---:B------:R-:W-:Y:S01]  /*0f00*/  FFMA R21, R32.reuse, R18, R50 ;  /* 0x0000001220157223 */ /* 0x040fe20000000032 */
[C---:B------:R-:W-:Y:S01]  /*0f10*/  FFMA R94, R32.reuse, R22, R20 ;  /* 0x00000016205e7223 */ /* 0x040fe20000000014 */
[----:B------:R-:W-:Y:S01]  /*0f20*/  FFMA R82, R32, R26, R69 ;  /* 0x0000001a20527223 */ /* 0x000fe20000000045 */
[----:B------:R-:W-:Y:S01]  /*0f30*/  FFMA R80, R33, R10, R124 ;  /* 0x0000000a21507223 */ /* 0x000fe2000000007c */
[----:B------:R-:W-:Y:S01]  /*0f40*/  FFMA R32, R35, R14, R45 ;  /* 0x0000000e23207223 */ /* 0x000fe2000000002d */
[----:B------:R-:W-:Y:S01]  /*0f50*/  FFMA R70, R74, R34, R115 ;  /* 0x000000224a467223 */ /* 0x000fe20000000073 */
[C---:B------:R-:W-:Y:S01]  /*0f60*/  FFMA R71, R34.reuse, R86, R119 ;  /* 0x0000005622477223 */ /* 0x040fe20000000077 */
[C---:B------:R-:W-:Y:S01]  /*0f70*/  FFMA R56, R34.reuse, R14, R12 ;  /* 0x0000000e22387223 */ /* 0x040fe2000000000c */
[C---:B------:R-:W-:Y:S01]  /*0f80*/  FFMA R54, R34.reuse, R18, R54 ;  /* 0x0000001222367223 */ /* 0x040fe20000000036 */
[C---:B------:R-:W-:Y:S01]  /*0f90*/  FFMA R52, R34.reuse, R22, R61 ;  /* 0x0000001622347223 */ /* 0x040fe2000000003d */
[----:B0-----:R-:W-:Y:S01]  /*0fa0*/  FFMA R124, R37, R98, R96 ;  /* 0x00000062257c7223 */ /* 0x001fe20000000060 */
[----:B------:R-:W-:Y:S01]  /*0fb0*/  FFMA R50, R34, R26, R65 ;  /* 0x0000001a22327223 */ /* 0x000fe20000000041 */
[----:B------:R-:W-:Y:S01]  /*0fc0*/  FFMA R90, R35, R18, R53 ;  /* 0x00000012235a7223 */ /* 0x000fe20000000035 */
[----:B------:R-:W-:Y:S01]  /*0fd0*/  FFMA R45, R36, R74, R103 ;  /* 0x0000004a242d7223 */ /* 0x000fe20000000067 */
[----:B------:R-:W-:Y:S01]  /*0fe0*/  FFMA R58, R74, R39, R72 ;  /* 0x000000274a3a7223 */ /* 0x000fe20000000048 */
[----:B------:R-:W-:Y:S01]  /*0ff0*/  FFMA R96, R39, R10, R8 ;  /* 0x0000000a27607223 */ /* 0x000fe20000000008 */
[C---:B------:R-:W-:Y:S01]  /*1000*/  FFMA R78, R33.reuse, R14, R44 ;  /* 0x0000000e214e7223 */ /* 0x040fe2000000002c */
[----:B------:R-:W-:Y:S01]  /*1010*/  FFMA R76, R33, R18, R16 ;  /* 0x00000012214c7223 */ /* 0x000fe20000000010 */
[----:B------:R-:W-:Y:S01]  /*1020*/  FFMA R34, R35, R98, R121 ;  /* 0x0000006223227223 */ /* 0x000fe20000000079 */
[C---:B------:R-:W-:Y:S01]  /*1030*/  FFMA R53, R36.reuse, R14, R41 ;  /* 0x0000000e24357223 */ /* 0x040fe20000000029 */
[-C--:B------:R-:W-:Y:S01]  /*1040*/  FFMA R103, R36, R18.reuse, R43 ;  /* 0x0000001224677223 */ /* 0x080fe2000000002b */
        /* <DEDUP_REMOVED lines=11> */
[----:B------:R-:W-:Y:S01]  /*1100*/  FFMA R64, R74, R37, R105 ;  /* 0x000000254a407223 */ /* 0x000fe20000000069 */
[C---:B------:R-:W-:Y:S01]  /*1110*/  FFMA R125, R36.reuse, R86, R73 ;  /* 0x00000056247d7223 */ /* 0x040fe20000000049 */
[-C--:B------:R-:W-:Y:S01]  /*1120*/  FFMA R121, R36, R98.reuse, R123 ;  /* 0x0000006224797223 */ /* 0x080fe2000000007b */
[CC--:B------:R-:W-:Y:S01]  /*1130*/  FFMA R117, R38.reuse, R98.reuse, R85 ;  /* 0x0000006226757223 */ /* 0x0c0fe20000000055 */
[----:B------:R-:W-:Y:S01]  /*1140*/  FFMA R12, R39, R98, R108 ;  /* 0x00000062270c7223 */ /* 0x000fe2000000006c */
[----:B------:R-:W-:Y:S01]  /*1150*/  FFMA R105, R38, R14, R9 ;  /* 0x0000000e26697223 */ /* 0x000fe20000000009 */
[----:B------:R-:W-:Y:S01]  /*1160*/  FFMA R61, R74, R38, R107 ;  /* 0x000000264a3d7223 */ /* 0x000fe2000000006b */
[-C--:B------:R-:W-:Y:S01]  /*1170*/  FFMA R102, R37, R86.reuse, R102 ;  /* 0x0000005625667223 */ /* 0x080fe20000000066 */
[CC--:B------:R-:W-:Y:S01]  /*1180*/  FFMA R69, R38.reuse, R86.reuse, R109 ;  /* 0x0000005626457223 */ /* 0x0c0fe2000000006d */
[----:B------:R-:W-:Y:S01]  /*1190*/  FFMA R104, R39, R86, R104 ;  /* 0x0000005627687223 */ /* 0x000fe20000000068 */
[C---:B------:R-:W-:Y:S01]  /*11a0*/  FFMA R55, R38.reuse, R10, R97 ;  /* 0x0000000a26377223 */ /* 0x040fe20000000061 */
[C---:B------:R-:W-:Y:S01]  /*11b0*/  FFMA R95, R38.reuse, R18, R13 ;  /* 0x00000012265f7223 */ /* 0x040fe2000000000d */
[----:B------:R-:W-:Y:S01]  /*11c0*/  FFMA R77, R38, R22, R17 ;  /* 0x00000016264d7223 */ /* 0x000fe20000000011 */
        /* <DEDUP_REMOVED lines=8> */
[CC--:B------:R-:W-:Y:S01]  /*1250*/  FFMA R113, R36.reuse, R10.reuse, R110 ;  /* 0x0000000a24717223 */ /* 0x0c0fe2000000006e */
[C---:B------:R-:W-:Y:S01]  /*1260*/  FFMA R122, R37.reuse, R10, R122 ;  /* 0x0000000a257a7223 */ /* 0x040fe2000000007a */
[-C--:B------:R-:W-:Y:S01]  /*1270*/  FFMA R120, R37, R14.reuse, R120 ;  /* 0x0000000e25787223 */ /* 0x080fe20000000078 */
[----:B------:R-:W-:Y:S01]  /*1280*/  FFMA R114, R39, R14, R114 ;  /* 0x0000000e27727223 */ /* 0x000fe20000000072 */
[-C--:B------:R-:W-:Y:S01]  /*1290*/  FFMA R81, R36, R22.reuse, R47 ;  /* 0x0000001624517223 */ /* 0x080fe2000000002f */
[-C--:B------:R-:W-:Y:S01]  /*12a0*/  FFMA R18, R37, R22.reuse, R48 ;  /* 0x0000001625127223 */ /* 0x080fe20000000030 */
[----:B------:R-:W-:Y:S01]  /*12b0*/  FFMA R24, R39, R22, R46 ;  /* 0x0000001627187223 */ /* 0x000fe2000000002e */
        /* <DEDUP_REMOVED lines=28> */
[----:B------:R-:W-:Y:S04]  /*1480*/  LDS.128 R36, [R5+0x10] ;  /* 0x0000100005247984 */ /* 0x000fe80000000c00 */
[----:B------:R-:W1:Y:S04]  /*1490*/  LDS.128 R48, [R4+0x800] ;  /* 0x0008000004307984 */ /* 0x000e680000000c00 */
[----:B------:R-:W2:Y:S04]  /*14a0*/  LDS.128 R32, [R4+0x810] ;  /* 0x0008100004207984 */ /* 0x000ea80000000c00 */
[----:B------:R-:W3:Y:S01]  /*14b0*/  LDS.128 R28, [R5+0x30] ;  /* 0x00003000051c7984 */ /* 0x000ee20000000c00 */
[C---:B0-----:R-:W-:Y:S01]  /*14c0*/  FFMA R66, R40.reuse, R75, R45 ;  /* 0x0000004b28427223 */ /* 0x041fe2000000002d */
[----:B------:R-:W-:Y:S01]  /*14d0*/  FFMA R61, R75, R42, R61 ;  /* 0x0000002a4b3d7223 */ /* 0x000fe2000000003d */
[-C--:B------:R-:W-:Y:S01]  /*14e0*/  FFMA R125, R40, R87.reuse, R125 ;  /* 0x00000057287d7223 */ /* 0x080fe2000000007d */
[-C--:B------:R-:W-:Y:S01]  /*14f0*/  FFMA R22, R41, R87.reuse, R102 ;  /* 0x0000005729167223 */ /* 0x080fe20000000066 */
[-C--:B------:R-:W-:Y:S01]  /*1500*/  FFMA R69, R42, R87.reuse, R69 ;  /* 0x000000572a457223 */ /* 0x080fe20000000045 */
[----:B------:R-:W-:Y:S01]  /*1510*/  FFMA R14, R43, R87, R104 ;  /* 0x000000572b0e7223 */ /* 0x000fe20000000068 */
[----:B------:R-:W0:Y:S01]  /*1520*/  LDS.128 R44, [R5+0x50] ;  /* 0x00005000052c7984 */ /* 0x000e220000000c00 */
[-C--:B------:R-:W-:Y:S01]  /*1530*/  FFMA R113, R40, R11.reuse, R113 ;  /* 0x0000000b28717223 */ /* 0x080fe20000000071 */
[-C--:B------:R-:W-:Y:S01]  /*1540*/  FFMA R122, R41, R11.reuse, R122 ;  /* 0x0000000b297a7223 */ /* 0x080fe2000000007a */
[-C--:B------:R-:W-:Y:S01]  /*1550*/  FFMA R87, R42, R11.reuse, R55 ;  /* 0x0000000b2a577223 */ /* 0x080fe20000000037 */
[----:B------:R-:W-:Y:S01]  /*1560*/  FFMA R96, R43, R11, R96 ;  /* 0x0000000b2b607223 */ /* 0x000fe20000000060 */
[C---:B------:R-:W-:Y:S01]  /*1570*/  FFMA R64, R75.reuse, R41, R64 ;  /* 0x000000294b407223 */ /* 0x040fe20000000040 */
[----:B------:R-:W-:Y:S01]  /*1580*/  FFMA R58, R75, R43, R58 ;  /* 0x0000002b4b3a7223 */ /* 0x000fe2000000003a */
[C---:B------:R-:W-:Y:S01]  /*1590*/  FFMA R11, R40.reuse, R15, R53 ;  /* 0x0000000f280b7223 */ /* 0x040fe20000000035 */
[-C--:B------:R-:W-:Y:S01]  /*15a0*/  FFMA R103, R40, R19.reuse, R103 ;  /* 0x0000001328677223 */ /* 0x080fe20000000067 */
[----:B------:R-:W4:Y:S01]  /*15b0*/  LDS.128 R52, [R5+0x70] ;  /* 0x0000700005347984 */ /* 0x000f220000000c00 */
[-C--:B------:R-:W-:Y:S01]  /*15c0*/  FFMA R72, R41, R19.reuse, R72 ;  /* 0x0000001329487223 */ /* 0x080fe20000000048 */
[-C--:B------:R-:W-:Y:S01]  /*15d0*/  FFMA R95, R42, R19.reuse, R95 ;  /* 0x000000132a5f7223 */ /* 0x080fe2000000005f */
[----:B------:R-:W-:Y:S01]  /*15e0*/  FFMA R8, R43, R19, R8 ;  /* 0x000000132b087223 */ /* 0x000fe20000000008 */
[C---:B------:R-:W-:Y:S01]  /*15f0*/  FFMA R75, R40.reuse, R23, R81 ;  /* 0x00000017284b7223 */ /* 0x040fe20000000051 */
[-C--:B------:R-:W-:Y:S01]  /*1600*/  FFMA R121, R40, R99.reuse, R121 ;  /* 0x0000006328797223 */ /* 0x080fe20000000079 */
[-C--:B------:R-:W-:Y:S01]  /*1610*/  FFMA R124, R41, R99.reuse, R124 ;  /* 0x00000063297c7223 */ /* 0x080fe2000000007c */
[CC--:B------:R-:W-:Y:S01]  /*1620*/  FFMA R117, R42.reuse, R99.reuse, R117 ;  /* 0x000000632a757223 */ /* 0x0c0fe20000000075 */
[----:B------:R-:W-:Y:S01]  /*1630*/  FFMA R10, R43, R99, R12 ;  /* 0x000000632b0a7223 */ /* 0x000fe2000000000c */
[-C--:B------:R-:W-:Y:S01]  /*1640*/  FFMA R18, R41, R23.reuse, R18 ;  /* 0x0000001729127223 */ /* 0x080fe20000000012 */
[-C--:B------:R-:W-:Y:S01]  /*1650*/  FFMA R19, R42, R23.reuse, R77 ;  /* 0x000000172a137223 */ /* 0x080fe2000000004d */
[----:B------:R-:W-:Y:S01]  /*1660*/  FFMA R24, R43, R23, R24 ;  /* 0x000000172b187223 */ /* 0x000fe20000000018 */
[----:B------:R-:W5:Y:S01]  /*1670*/  LDS.128 R80, [R5+0x90] ;  /* 0x0000900005507984 */ /* 0x000f620000000c00 */
[C---:B-1----:R-:W-:Y:S01]  /*1680*/  FFMA R12, R36.reuse, R50, R63 ;  /* 0x00000032240c7223 */ /* 0x042fe2000000003f */
[----:B--2---:R-:W-:-:S02]  /*1690*/  FFMA R20, R36, R34, R61 ;  /* 0x0000002224147223 */ /* 0x004fc4000000003d */
[----:B------:R-:W1:Y:S01]  /*16a0*/  LDS.128 R60, [R5+0xd0] ;  /* 0x0000d000053c7984 */ /* 0x000e620000000c00 */
[C---:B---3--:R-:W-:Y:S01]  /*16b0*/  FFMA R99, R28.reuse, R50, R71 ;  /* 0x000000321c637223 */ /* 0x048fe20000000047 */
[C---:B------:R-:W-:Y:S02]  /*16c0*/  FFMA R23, R28.reuse, R34, R69 ;  /* 0x000000221c177223 */ /* 0x040fe40000000045 */
[----:B------:R-:W2:Y:S01]  /*16d0*/  LDS.128 R68, [R5+0xf0] ;  /* 0x0000f00005447984 */ /* 0x000ea20000000c00 */
[----:B------:R-:W-:Y:S01]  /*16e0*/  FFMA R112, R28, R49, R21 ;  /* 0x000000311c707223 */ /* 0x000fe20000000015 */
[-C--:B------:R-:W-:Y:S01]  /*16f0*/  FFMA R106, R48, R28.reuse, R123 ;  /* 0x0000001c306a7223 */ /* 0x080fe2000000007b */
[----:B------:R-:W-:Y:S01]  /*1700*/  FFMA R92, R28, R51, R92 ;  /* 0x000000331c5c7223 */ /* 0x000fe2000000005c */
[----:B------:R-:W-:Y:S01]  /*1710*/  FFMA R21, R32, R28, R125 ;  /* 0x0000001c20157223 */ /* 0x000fe2000000007d */
[----:B------:R-:W-:Y:S01]  /*1720*/  FFMA R22, R28, R33, R22 ;  /* 0x000000211c167223 */ /* 0x000fe20000000016 */
        /* <DEDUP_REMOVED lines=8> */
[-C--:B------:R-:W-:Y:S01]  /*17b0*/  FFMA R58, R36, R35.reuse, R58 ;  /* 0x00000023243a7223 */ /* 0x080fe2000000003a */
[----:B------:R-:W-:Y:S01]  /*17c0*/  FFMA R28, R28, R35, R14 ;  /* 0x000000231c1c7223 */ /* 0x000fe2000000000e */
[----:B0-----:R-:W-:Y:S01]  /*17d0*/  FFMA R102, R44, R49, R89 ;  /* 0x000000312c667223 */ /* 0x001fe20000000059 */
        /* <DEDUP_REMOVED lines=8> */
[----:B------:R0:W3:Y:S01]  /*1860*/  LDS.128 R76, [R5+0xb0] ;  /* 0x0000b000054c7984 */ /* 0x0000e20000000c00 */
[----:B----4-:R-:W-:Y:S01]  /*1870*/  FFMA R116, R48, R52, R107 ;  /* 0x0000003430747223 */ /* 0x010fe2000000006b */
[C---:B------:R-:W-:Y:S01]  /*1880*/  FFMA R104, R52.reuse, R49, R111 ;  /* 0x0000003134687223 */ /* 0x040fe2000000006f */
[C---:B------:R-:W-:Y:S01]  /*1890*/  FFMA R94, R52.reuse, R50, R109 ;  /* 0x00000032345e7223 */ /* 0x040fe2000000006d */
[----:B------:R-:W-:Y:S01]  /*18a0*/  FFMA R88, R52, R51, R88 ;  /* 0x0000003334587223 */ /* 0x000fe20000000058 */
[----:B------:R-:W-:Y:S01]  /*18b0*/  FFMA R10, R32, R52, R113 ;  /* 0x00000034200a7223 */ /* 0x000fe20000000071 */
[C---:B------:R-:W-:Y:S01]  /*18c0*/  FFMA R122, R52.reuse, R33, R122 ;  /* 0x00000021347a7223 */ /* 0x040fe2000000007a */
[C---:B------:R-:W-:Y:S01]  /*18d0*/  FFMA R87, R52.reuse, R34, R87 ;  /* 0x0000002234577223 */ /* 0x040fe20000000057 */
[----:B------:R-:W-:Y:S01]  /*18e0*/  FFMA R44, R52, R35, R96 ;  /* 0x00000023342c7223 */ /* 0x000fe20000000060 */
[----:B-----5:R-:W-:Y:S01]  /*18f0*/  FFMA R123, R48, R80, R85 ;  /* 0x00000050307b7223 */ /* 0x020fe20000000055 */
[C---:B------:R-:W-:Y:S01]  /*1900*/  FFMA R52, R80.reuse, R51, R74 ;  /* 0x0000003350347223 */ /* 0x040fe2000000004a */
[C---:B------:R-:W-:Y:S01]  /*1910*/  FFMA R97, R80.reuse, R49, R97 ;  /* 0x0000003150617223 */ /* 0x040fe20000000061 */
[----:B------:R-:W-:Y:S01]  /*1920*/  FFMA R96, R80, R50, R101 ;  /* 0x0000003250607223 */ /* 0x000fe20000000065 */
[----:B------:R-:W-:Y:S01]  /*1930*/  FFMA R11, R32, R80, R11 ;  /* 0x00000050200b7223 */ /* 0x000fe2000000000b */
[C---:B------:R-:W-:Y:S01]  /*1940*/  FFMA R120, R80.reuse, R33, R120 ;  /* 0x0000002150787223 */ /* 0x040fe20000000078 */
[CC--:B------:R-:W-:Y:S01]  /*1950*/  FFMA R85, R80.reuse, R34.reuse, R105 ;  /* 0x0000002250557223 */ /* 0x0c0fe20000000069 */
[----:B------:R-:W-:Y:S01]  /*1960*/  FFMA R74, R80, R35, R114 ;  /* 0x00000023504a7223 */ /* 0x000fe20000000072 */
[-C--:B------:R-:W-:Y:S01]  /*1970*/  FFMA R118, R41, R27.reuse, R118 ;  /* 0x0000001b29767223 */ /* 0x080fe20000000076 */
[-C--:B------:R-:W-:Y:S01]  /*1980*/  FFMA R67, R42, R27.reuse, R67 ;  /* 0x0000001b2a437223 */ /* 0x080fe20000000043 */
[----:B------:R-:W-:Y:S01]  /*1990*/  FFMA R108, R43, R27, R108 ;  /* 0x0000001b2b6c7223 */ /* 0x000fe2000000006c */
[C---:B-1----:R-:W-:Y:S01]  /*19a0*/  FFMA R114, R60.reuse, R51, R16 ;  /* 0x000000333c727223 */ /* 0x042fe20000000010 */
[C---:B------:R-:W-:Y:S01]  /*19b0*/  FFMA R80, R60.reuse, R33, R18 ;  /* 0x000000213c507223 */ /* 0x040fe20000000012 */
[----:B0-----:R-:W-:Y:S01]  /*19c0*/  FFMA R5, R60, R34, R19 ;  /* 0x000000223c057223 */ /* 0x001fe20000000013 */
[C---:B--2---:R-:W-:Y:S01]  /*19d0*/  FFMA R119, R48.reuse, R68, R17 ;  /* 0x0000004430777223 */ /* 0x044fe20000000011 */
[----:B------:R-:W0:Y:S04]  /*19e0*/  LDS.128 R40, [R4+0xa00] ;  /* 0x000a000004287984 */ /* 0x000e280000000c00 */
[----:B------:R-:W1:Y:S01]  /*19f0*/  LDS.128 R16, [R4+0xa10] ;  /* 0x000a100004107984 */ /* 0x000e620000000c00 */
[----:B------:R-:W-:Y:S01]  /*1a00*/  FFMA R117, R48, R60, R25 ;  /* 0x0000003c30757223 */ /* 0x000fe20000000019 */
[CC--:B------:R-:W-:Y:S01]  /*1a10*/  FFMA R59, R60.reuse, R49.reuse, R59 ;  /* 0x000000313c3b7223 */ /* 0x0c0fe2000000003b */
[-C--:B------:R-:W-:Y:S01]  /*1a20*/  FFMA R65, R60, R50.reuse, R65 ;  /* 0x000000323c417223 */ /* 0x080fe20000000041 */
[C---:B------:R-:W-:Y:S01]  /*1a30*/  FFMA R57, R68.reuse, R49, R57 ;  /* 0x0000003144397223 */ /* 0x040fe20000000039 */
[----:B------:R-:W-:Y:S01]  /*1a40*/  FFMA R13, R68, R50, R13 ;  /* 0x00000032440d7223 */ /* 0x000fe2000000000d */
[----:B------:R-:W-:Y:S01]  /*1a50*/  FFMA R25, R32, R60, R75 ;  /* 0x0000003c20197223 */ /* 0x000fe2000000004b */
[----:B------:R-:W-:Y:S01]  /*1a60*/  FFMA R24, R60, R35, R24 ;  /* 0x000000233c187223 */ /* 0x000fe20000000018 */
[C---:B------:R-:W-:Y:S01]  /*1a70*/  FFMA R60, R68.reuse, R51, R26 ;  /* 0x00000033443c7223 */ /* 0x040fe2000000001a */
[----:B------:R-:W-:Y:S01]  /*1a80*/  FFMA R118, R68, R33, R118 ;  /* 0x0000002144767223 */ /* 0x000fe20000000076 */
[----:B---3--:R-:W-:Y:S01]  /*1a90*/  FFMA R107, R76, R49, R91 ;  /* 0x000000314c6b7223 */ /* 0x008fe2000000005b */
[-C--:B------:R-:W-:Y:S01]  /*1aa0*/  FFMA R121, R48, R76.reuse, R9 ;  /* 0x0000004c30797223 */ /* 0x080fe20000000009 */
[----:B------:R-:W-:Y:S01]  /*1ab0*/  FFMA R90, R76, R51, R90 ;  /* 0x000000334c5a7223 */ /* 0x000fe2000000005a */
[----:B------:R-:W-:Y:S01]  /*1ac0*/  FFMA R9, R32, R76, R103 ;  /* 0x0000004c20097223 */ /* 0x000fe20000000067 */
[C---:B------:R-:W-:Y:S01]  /*1ad0*/  FFMA R27, R76.reuse, R34, R95 ;  /* 0x000000224c1b7223 */ /* 0x040fe2000000005f */
[C---:B------:R-:W-:Y:S01]  /*1ae0*/  FFMA R8, R76.reuse, R35, R8 ;  /* 0x000000234c087223 */ /* 0x040fe20000000008 */
[C---:B------:R-:W-:Y:S01]  /*1af0*/  FFMA R91, R76.reuse, R50, R93 ;  /* 0x000000324c5b7223 */ /* 0x040fe2000000005d */
[----:B------:R-:W-:Y:S01]  /*1b00*/  FFMA R72, R76, R33, R72 ;  /* 0x000000214c487223 */ /* 0x000fe20000000048 */
[----:B------:R-:W-:Y:S01]  /*1b10*/  FFMA R34, R68, R34, R67 ;  /* 0x0000002244227223 */ /* 0x000fe20000000043 */
[----:B------:R-:W-:Y:S01]  /*1b20*/  FFMA R48, R32, R68, R15 ;  /* 0x0000004420307223 */ /* 0x000fe2000000000f */
[----:B------:R-:W-:Y:S01]  /*1b30*/  FFMA R76, R68, R35, R108 ;  /* 0x00000023444c7223 */ /* 0x000fe2000000006c */
[----:B0-----:R-:W-:Y:S01]  /*1b40*/  FFMA R50, R40, R37, R73 ;  /* 0x0000002528327223 */ /* 0x001fe20000000049 */
        /* <DEDUP_REMOVED lines=9> */
[C---:B-1----:R-:W-:Y:S01]  /*1be0*/  FFMA R33, R37.reuse, R18, R20 ;  /* 0x0000001225217223 */ /* 0x042fe20000000014 */
[-C--:B------:R-:W-:Y:S01]  /*1bf0*/  FFMA R32, R40, R29.reuse, R106 ;  /* 0x0000001d28207223 */ /* 0x080fe2000000006a */
        /* <DEDUP_REMOVED lines=18> */
[C---:B------:R-:W-:Y:S01]  /*1d20*/  FFMA R26, R40.reuse, R45, R110 ;  /* 0x0000002d281a7223 */ /* 0x040fe2000000006e */
[-C--:B------:R-:W-:Y:S01]  /*1d30*/  FFMA R125, R40, R53.reuse, R116 ;  /* 0x00000035287d7223 */ /* 0x080fe20000000074 */
[----:B------:R-:W-:Y:S01]  /*1d40*/  FFMA R95, R42, R53, R94 ;  /* 0x000000352a5f7223 */ /* 0x000fe2000000005e */
[----:B------:R-:W0:Y:S01]  /*1d50*/  LDS.128 R12, [R4+0xc00] ;  /* 0x000c0000040c7984 */ /* 0x000e220000000c00 */
        /* <DEDUP_REMOVED lines=8> */
[C---:B------:R-:W-:Y:S01]  /*1de0*/  FFMA R44, R19.reuse, R53, R44 ;  /* 0x00000035132c7223 */ /* 0x040fe2000000002c */
[C---:B------:R-:W-:Y:S01]  /*1df0*/  FFMA R45, R16.reuse, R81, R11 ;  /* 0x00000051102d7223 */ /* 0x040fe2000000000b */
[-C--:B------:R-:W-:Y:S01]  /*1e00*/  FFMA R53, R16, R77.reuse, R9 ;  /* 0x0000004d10357223 */ /* 0x080fe20000000009 */
[----:B------:R-:W-:-:S02]  /*1e10*/  FFMA R60, R19, R77, R8 ;  /* 0x0000004d133c7223 */ /* 0x000fc40000000008 */
[----:B------:R-:W1:Y:S01]  /*1e20*/  LDS.128 R8, [R4+0xc10] ;  /* 0x000c100004087984 */ /* 0x000e620000000c00 */
[C---:B------:R-:W-:Y:S01]  /*1e30*/  FFMA R123, R40.reuse, R81, R123 ;  /* 0x00000051287b7223 */ /* 0x040fe2000000007b */
[C---:B------:R-:W-:Y:S01]  /*1e40*/  FFMA R121, R40.reuse, R77, R121 ;  /* 0x0000004d28797223 */ /* 0x040fe20000000079 */
[C---:B------:R-:W-:Y:S01]  /*1e50*/  FFMA R117, R40.reuse, R61, R117 ;  /* 0x0000003d28757223 */ /* 0x040fe20000000075 */
[----:B------:R-:W-:Y:S01]  /*1e60*/  FFMA R119, R40, R69, R119 ;  /* 0x0000004528777223 */ /* 0x000fe20000000077 */
[-C--:B------:R-:W-:Y:S01]  /*1e70*/  FFMA R93, R42, R81.reuse, R96 ;  /* 0x000000512a5d7223 */ /* 0x080fe20000000060 */
[-C--:B------:R-:W-:Y:S01]  /*1e80*/  FFMA R120, R17, R81.reuse, R120 ;  /* 0x0000005111787223 */ /* 0x080fe20000000078 */
[-C--:B------:R-:W-:Y:S01]  /*1e90*/  FFMA R85, R18, R81.reuse, R85 ;  /* 0x0000005112557223 */ /* 0x080fe20000000055 */
[----:B------:R-:W-:Y:S01]  /*1ea0*/  FFMA R74, R19, R81, R74 ;  /* 0x00000051134a7223 */ /* 0x000fe2000000004a */
[----:B------:R-:W-:Y:S01]  /*1eb0*/  FFMA R91, R42, R77, R91 ;  /* 0x0000004d2a5b7223 */ /* 0x000fe2000000005b */
[----:B------:R-:W-:Y:S01]  /*1ec0*/  FFMA R81, R16, R61, R25 ;  /* 0x0000003d10517223 */ /* 0x000fe20000000019 */
[CC--:B------:R-:W-:Y:S01]  /*1ed0*/  FFMA R72, R17.reuse, R77.reuse, R72 ;  /* 0x0000004d11487223 */ /* 0x0c0fe20000000048 */
[----:B------:R-:W-:Y:S01]  /*1ee0*/  FFMA R27, R18, R77, R27 ;  /* 0x0000004d121b7223 */ /* 0x000fe2000000001b */
[----:B------:R-:W-:Y:S01]  /*1ef0*/  FFMA R25, R16, R69, R48 ;  /* 0x0000004510197223 */ /* 0x000fe20000000030 */
[-C--:B------:R-:W-:Y:S01]  /*1f00*/  FFMA R80, R17, R61.reuse, R80 ;  /* 0x0000003d11507223 */ /* 0x080fe20000000050 */
[CC--:B------:R-:W-:Y:S01]  /*1f10*/  FFMA R77, R18.reuse, R61.reuse, R5 ;  /* 0x0000003d124d7223 */ /* 0x0c0fe20000000005 */
[----:B------:R-:W-:Y:S01]  /*1f20*/  FFMA R68, R19, R61, R24 ;  /* 0x0000003d13447223 */ /* 0x000fe20000000018 */
[-C--:B------:R-:W-:Y:S01]  /*1f30*/  FFMA R118, R17, R69.reuse, R118 ;  /* 0x0000004511767223 */ /* 0x080fe20000000076 */
[-C--:B------:R-:W-:Y:S01]  /*1f40*/  FFMA R5, R18, R69.reuse, R34 ;  /* 0x0000004512057223 */ /* 0x080fe20000000022 */
        /* <DEDUP_REMOVED lines=34> */
[-C--:B-1----:R-:W-:Y:S01]  /*2170*/  FFMA R21, R8, R30.reuse, R21 ;  /* 0x0000001e08157223 */ /* 0x082fe20000000015 */
[-C--:B------:R-:W-:Y:S01]  /*2180*/  FFMA R22, R9, R30.reuse, R22 ;  /* 0x0000001e09167223 */ /* 0x080fe20000000016 */
[-C--:B------:R-:W-:Y:S01]  /*2190*/  FFMA R23, R10, R30.reuse, R23 ;  /* 0x0000001e0a177223 */ /* 0x080fe20000000017 */
[----:B------:R-:W-:Y:S01]  /*21a0*/  FFMA R28, R11, R30, R28 ;  /* 0x0000001e0b1c7223 */ /* 0x000fe2000000001c */
        /* <DEDUP_REMOVED lines=16> */
[----:B------:R-:W-:-:S02]  /*22b0*/  FFMA R54, R9, R78, R72 ;  /* 0x0000004e09367223 */ /* 0x000fc40000000048 */
[----:B------:R-:W1:Y:S01]  /*22c0*/  LDS.128 R72, [R4+0xe10] ;  /* 0x000e100004487984 */ /* 0x000e620000000c00 */
[C---:B------:R-:W-:Y:S01]  /*22d0*/  FFMA R61, R10.reuse, R78, R27 ;  /* 0x0000004e0a3d7223 */ /* 0x040fe2000000001b */
[C---:B------:R-:W-:Y:S01]  /*22e0*/  FFMA R77, R10.reuse, R62, R77 ;  /* 0x0000003e0a4d7223 */ /* 0x040fe2000000004d */
[----:B------:R-:W-:Y:S01]  /*22f0*/  FFMA R5, R10, R70, R5 ;  /* 0x000000460a057223 */ /* 0x000fe20000000005 */
[C---:B------:R-:W-:Y:S01]  /*2300*/  FFMA R60, R11.reuse, R78, R60 ;  /* 0x0000004e0b3c7223 */ /* 0x040fe2000000003c */
[C---:B------:R-:W-:Y:S01]  /*2310*/  FFMA R68, R11.reuse, R62, R68 ;  /* 0x0000003e0b447223 */ /* 0x040fe20000000044 */
[----:B------:R-:W-:Y:S01]  /*2320*/  FFMA R76, R11, R70, R76 ;  /* 0x000000460b4c7223 */ /* 0x000fe2000000004c */
[C---:B0-----:R-:W-:Y:S01]  /*2330*/  FFMA R10, R39.reuse, R66, R18 ;  /* 0x00000042270a7223 */ /* 0x041fe20000000012 */
        /* <DEDUP_REMOVED lines=9> */
[----:B------:R-:W-:Y:S01]  /*23d0*/  UIADD3 UR5, UPT, UPT, UR5, 0x1, URZ ;  /* 0x0000000105057890 */ /* 0x000fe2000fffe0ff */
[C---:B-1----:R-:W-:Y:S01]  /*23e0*/  FFMA R12, R72.reuse, R39, R13 ;  /* 0x00000027480c7223 */ /* 0x042fe2000000000d */
        /* <DEDUP_REMOVED lines=9> */
[----:B------:R-:W-:-:S02]  /*2480*/  FFMA R30, R74, R47, R89 ;  /* 0x0000002f4a1e7223 */ /* 0x000fc40000000059 */
[----:B------:R-:W0:Y:S01]  /*2490*/  LDC R89, c[0x0][0x39c] ;  /* 0x0000e700ff597b82 */ /* 0x000e220000000800 */
[C---:B------:R-:W-:Y:S01]  /*24a0*/  FFMA R53, R8.reuse, R78, R53 ;  /* 0x0000004e08357223 */ /* 0x040fe20000000035 */
[C---:B------:R-:W-:Y:S01]  /*24b0*/  FFMA R81, R8.reuse, R62, R81 ;  /* 0x0000003e08517223 */ /* 0x040fe20000000051 */
[----:B------:R-:W-:Y:S01]  /*24c0*/  FFMA R69, R8, R70, R25 ;  /* 0x0000004608457223 */ /* 0x000fe20000000019 */
[C---:B------:R-:W-:Y:S01]  /*24d0*/  FFMA R8, R64.reuse, R39, R17 ;  /* 0x0000002740087223 */ /* 0x040fe20000000011 */
[----:B------:R-:W-:Y:S01]  /*24e0*/  UISETP.NE.AND UP0, UPT, UR5, URZ, UPT ;  /* 0x000000ff0500728c */ /* 0x000fe2000bf05270 */
[-C--:B------:R-:W-:Y:S01]  /*24f0*/  FFMA R16, R64, R31.reuse, R16 ;  /* 0x0000001f40107223 */ /* 0x080fe20000000010 */
[----:B------:R-:W-:Y:S01]  /*2500*/  FFMA R17, R65, R31, R112 ;  /* 0x0000001f41117223 */ /* 0x000fe20000000070 */
[----:B------:R-:W-:Y:S01]  /*2510*/  FFMA R31, R75, R47, R36 ;  /* 0x0000002f4b1f7223 */ /* 0x000fe20000000024 */
[C---:B------:R-:W-:Y:S01]  /*2520*/  FFMA R80, R9.reuse, R62, R80 ;  /* 0x0000003e09507223 */ /* 0x040fe20000000050 */
[----:B------:R-:W-:Y:S01]  /*2530*/  FFMA R78, R9, R70, R118 ;  /* 0x00000046094e7223 */ /* 0x000fe20000000076 */
[C---:B------:R-:W-:Y:S01]  /*2540*/  FFMA R36, R72.reuse, R55, R37 ;  /* 0x0000003748247223 */ /* 0x040fe20000000025 */
[----:B------:R-:W-:Y:S01]  /*2550*/  FFMA R9, R39, R65, R114 ;  /* 0x0000004127097223 */ /* 0x000fe20000000072 */
[----:B------:R-:W-:Y:S01]  /*2560*/  FFMA R37, R73, R55, R38 ;  /* 0x0000003749257223 */ /* 0x000fe20000000026 */
[----:B------:R-:W-:Y:S01]  /*2570*/  FFMA R52, R72, R79, R53 ;  /* 0x0000004f48347223 */ /* 0x000fe20000000035 */
[-C--:B------:R-:W-:Y:S01]  /*2580*/  FFMA R32, R64, R55.reuse, R32 ;  /* 0x0000003740207223 */ /* 0x080fe20000000020 */
[-C--:B------:R-:W-:Y:S01]  /*2590*/  FFMA R33, R65, R55.reuse, R108 ;  /* 0x0000003741217223 */ /* 0x080fe2000000006c */
[-C--:B------:R-:W-:Y:S01]  /*25a0*/  FFMA R34, R66, R55.reuse, R34 ;  /* 0x0000003742227223 */ /* 0x080fe20000000022 */
[CC--:B------:R-:W-:Y:S01]  /*25b0*/  FFMA R38, R74.reuse, R55.reuse, R87 ;  /* 0x000000374a267223 */ /* 0x0c0fe20000000057 */
[----:B------:R-:W-:Y:S01]  /*25c0*/  FFMA R39, R75, R55, R44 ;  /* 0x000000374b277223 */ /* 0x000fe2000000002c */
        /* <DEDUP_REMOVED lines=20> */
[-C--:B------:R-:W-:Y:S01]  /*2710*/  FFMA R68, R72, R71.reuse, R69 ;  /* 0x0000004748447223 */ /* 0x080fe20000000045 */
[-C--:B------:R-:W-:Y:S01]  /*2720*/  FFMA R64, R64, R71.reuse, R116 ;  /* 0x0000004740407223 */ /* 0x080fe20000000074 */
[-C--:B------:R-:W-:Y:S01]  /*2730*/  FFMA R65, R65, R71.reuse, R102 ;  /* 0x0000004741417223 */ /* 0x080fe20000000066 */
[----:B------:R-:W-:Y:S01]  /*2740*/  FFMA R66, R66, R71, R96 ;  /* 0x0000004742427223 */ /* 0x000fe20000000060 */
[C---:B------:R-:W-:Y:S01]  /*2750*/  FFMA R45, R73.reuse, R83, R46 ;  /* 0x00000053492d7223 */ /* 0x040fe2000000002e */
[-C--:B------:R-:W-:Y:S01]  /*2760*/  FFMA R69, R73, R71.reuse, R78 ;  /* 0x0000004749457223 */ /* 0x080fe2000000004e */
[C---:B------:R-:W-:Y:S01]  /*2770*/  FFMA R70, R74.reuse, R71, R5 ;  /* 0x000000474a467223 */ /* 0x040fe20000000005 */
[-C--:B------:R-:W-:Y:S01]  /*2780*/  FFMA R46, R74, R83.reuse, R85 ;  /* 0x000000534a2e7223 */ /* 0x080fe20000000055 */
[C---:B------:R-:W-:Y:S01]  /*2790*/  FFMA R47, R75.reuse, R83, R82 ;  /* 0x000000534b2f7223 */ /* 0x040fe20000000052 */
[----:B------:R-:W-:Y:S01]  /*27a0*/  FFMA R71, R75, R71, R76 ;  /* 0x000000474b477223 */ /* 0x000fe2000000004c */
[----:B0-----:R-:W-:-:S02]  /*27b0*/  LEA R2, R89, R2, 0x3 ;  /* 0x0000000259027211 */ /* 0x001fc400078e18ff */
[----:B------:R-:W-:Y:S01]  /*27c0*/  IADD3 R6, PT, PT, R6, 0x8, RZ ;  /* 0x0000000806067810 */ /* 0x000fe20007ffe0ff */
[----:B------:R-:W-:Y:S06]  /*27d0*/  BAR.SYNC.DEFER_BLOCKING 0x0 ;  /* 0x0000000000007b1d */ /* 0x000fec0000010000 */
[----:B------:R-:W-:Y:S05]  /*27e0*/  BRA.U UP0, `(.L_x_7) ;  /* 0xffffffdd001c7547 */ /* 0x000fea000b83ffff */
.L_x_6:
        /* <DEDUP_REMOVED lines=8> */
[----:B--2---:R-:W-:-:S04]  /*2870*/  IMAD R3, R0, R81, R3 ;  /* 0x0000005100037224 */ /* 0x004fc800078e0203 */
[----:B----4-:R-:W-:-:S05]  /*2880*/  IMAD.WIDE R2, R3, 0x4, R4 ;  /* 0x0000000403027825 */ /* 0x010fca00078e0204 */
[----:B0-----:R0:W-:Y:S01]  /*2890*/  STG.E.128 desc[UR10][R2.64], R8 ;  /* 0x0000000802007986 */ /* 0x0011e2000c101d0a */
[----:B------:R-:W-:-:S03]  /*28a0*/  IMAD.WIDE R4, R81, 0x4, R2 ;  /* 0x0000000451047825 */ /* 0x000fc600078e0202 */
[----:B------:R-:W-:Y:S01]  /*28b0*/  STG.E.128 desc[UR10][R2.64+0x10], R12 ;  /* 0x0000100c02007986 */ /* 0x000fe2000c101d0a */
[----:B------:R-:W-:-:S03]  /*28c0*/  IMAD.WIDE R6, R81, 0x4, R4 ;  /* 0x0000000451067825 */ /* 0x000fc600078e0204 */
[----:B------:R-:W-:Y:S04]  /*28d0*/  STG.E.128 desc[UR10][R4.64], R16 ;  /* 0x0000001004007986 */ /* 0x000fe8000c101d0a */
[----:B------:R-:W-:Y:S01]  /*28e0*/  STG.E.128 desc[UR10][R4.64+0x10], R20 ;  /* 0x0000101404007986 */ /* 0x000fe2000c101d0a */
        /* <DEDUP_REMOVED lines=10> */
[----:B0-----:R-:W-:-:S03]  /*2990*/  IMAD.WIDE R8, R81, 0x4, R78 ;  /* 0x0000000451087825 */ /* 0x001fc600078e024e */
[----:B------:R-:W-:Y:S04]  /*29a0*/  STG.E.128 desc[UR10][R76.64], R48 ;  /* 0x000000304c007986 */ /* 0x000fe8000c101d0a */
[----:B------:R-:W-:Y:S04]  /*29b0*/  STG.E.128 desc[UR10][R76.64+0x10], R52 ;  /* 0x000010344c007986 */ /* 0x000fe8000c101d0a */
[----:B------:R-:W-:Y:S04]  /*29c0*/  STG.E.128 desc[UR10][R78.64], R56 ;  /* 0x000000384e007986 */ /* 0x000fe8000c101d0a */
[----:B------:R-:W-:Y:S04]  /*29d0*/  STG.E.128 desc[UR10][R78.64+0x10], R60 ;  /* 0x0000103c4e007986 */ /* 0x000fe8000c101d0a */
[----:B------:R-:W-:Y:S04]  /*29e0*/  STG.E.128 desc[UR10][R8.64], R64 ;  /* 0x0000004008007986 */ /* 0x000fe8000c101d0a */
[----:B------:R-:W-:Y:S01]  /*29f0*/  STG.E.128 desc[UR10][R8.64+0x10], R68 ;  /* 0x0000104408007986 */ /* 0x000fe2000c101d0a */
[----:B------:R-:W-:Y:S05]  /*2a00*/  EXIT ;  /* 0x000000000000794d */ /* 0x000fea0003800000 */
.L_x_8:
        /* <DEDUP_REMOVED lines=15> */
.L_x_16:


//--------------------- .text._Z10naiveSgemmPfS_S_iii --------------------------
	.section	.text._Z10naiveSgemmPfS_S_iii,"ax",@progbits
	.align	128
        .global         _Z10naiveSgemmPfS_S_iii
        .type           _Z10naiveSgemmPfS_S_iii,@function
        .size           _Z10naiveSgemmPfS_S_iii,(.L_x_17 - _Z10naiveSgemmPfS_S_iii)
        .other          _Z10naiveSgemmPfS_S_iii,@"STO_CUDA_ENTRY STV_DEFAULT"
_Z10naiveSgemmPfS_S_iii:
.text._Z10naiveSgemmPfS_S_iii:
[----:B------:R-:W-:Y:S01]  /*0000*/  LDC R1, c[0x0][0x37c] ;  /* 0x0000df00ff017b82 */ /* 0x000fe20000000800 */
[----:B------:R-:W0:Y:S07]  /*0010*/  S2R R5, SR_TID.X ;  /* 0x0000000000057919 */ /* 0x000e2e0000002100 */
[----:B------:R-:W0:Y:S01]  /*0020*/  S2UR UR4, SR_CTAID.X ;  /* 0x00000000000479c3 */ /* 0x000e220000002500 */
[----:B------:R-:W1:Y:S07]  /*0030*/  S2R R4, SR_TID.Y ;  /* 0x0000000000047919 */ /* 0x000e6e0000002200 */
[----:B------:R-:W0:Y:S08]  /*0040*/  LDC R0, c[0x0][0x360] ;  /* 0x0000d800ff007b82 */ /* 0x000e300000000800 */
[----:B------:R-:W1:Y:S08]  /*0050*/  S2UR UR5, SR_CTAID.Y ;  /* 0x00000000000579c3 */ /* 0x000e700000002600 */
[----:B------:R-:W1:Y:S08]  /*0060*/  LDC R19, c[0x0][0x364] ;  /* 0x0000d900ff137b82 */ /* 0x000e700000000800 */
[----:B------:R-:W2:Y:S01]  /*0070*/  LDC.64 R2, c[0x0][0x398] ;  /* 0x0000e600ff027b82 */ /* 0x000ea20000000a00 */
[----:B0-----:R-:W-:-:S02]  /*0080*/  IMAD R0, R0, UR4, R5 ;  /* 0x0000000400007c24 */ /* 0x001fc4000f8e0205 */
[----:B-1----:R-:W-:-:S03]  /*0090*/  IMAD R19, R19, UR5, R4 ;  /* 0x0000000513137c24 */ /* 0x002fc6000f8e0204 */
[----:B--2---:R-:W-:-:S04]  /*00a0*/  ISETP.GE.AND P0, PT, R0, R3, PT ;  /* 0x000000030000720c */ /* 0x004fc80003f06270 */
[----:B------:R-:W-:-:S13]  /*00b0*/  ISETP.GE.OR P0, PT, R19, R2, P0 ;  /* 0x000000021300720c */ /* 0x000fda0000706670 */
[----:B------:R-:W-:Y:S05]  /*00c0*/  @P0 EXIT ;  /* 0x000000000000094d */ /* 0x000fea0003800000 */
[----:B------:R-:W0:Y:S01]  /*00d0*/  LDC R2, c[0x0][0x3a0] ;  /* 0x0000e800ff027b82 */ /* 0x000e220000000800 */
[----:B------:R-:W1:Y:S01]  /*00e0*/  LDCU.64 UR4, c[0x0][0x358] ;  /* 0x00006b00ff0477ac */ /* 0x000e620008000a00 */
[----:B------:R-:W-:Y:S01]  /*00f0*/  HFMA2 R24, -RZ, RZ, 0, 0 ;  /* 0x00000000ff187431 */ /* 0x000fe200000001ff */
[----:B0-----:R-:W-:-:S13]  /*0100*/  ISETP.GE.AND P0, PT, R2, 0x1, PT ;  /* 0x000000010200780c */ /* 0x001fda0003f06270 */
[----:B-1----:R-:W-:Y:S05]  /*0110*/  @!P0 BRA `(.L_x_9) ;  /* 0x0000000400e08947 */ /* 0x002fea0003800000 */
[C---:B------:R-:W-:Y:S01]  /*0120*/  ISETP.GE.U32.AND P1, PT, R2.reuse, 0x8, PT ;  /* 0x000000080200780c */ /* 0x040fe20003f26070 */
[----:B------:R-:W-:Y:S01]  /*0130*/  IMAD R20, R19, R2, RZ ;  /* 0x0000000213147224 */ /* 0x000fe200078e02ff */
[----:B------:R-:W-:Y:S02]  /*0140*/  LOP3.LUT R27, R2, 0x7, RZ, 0xc0, !PT ;  /* 0x00000007021b7812 */ /* 0x000fe400078ec0ff */
[----:B------:R-:W-:Y:S02]  /*0150*/  MOV R24, RZ ;  /* 0x000000ff00187202 */ /* 0x000fe40000000f00 */
[----:B------:R-:W-:Y:S02]  /*0160*/  ISETP.NE.AND P0, PT, R27, RZ, PT ;  /* 0x000000ff1b00720c */ /* 0x000fe40003f05270 */
[----:B------:R-:W-:-:S05]  /*0170*/  MOV R21, RZ ;  /* 0x000000ff00157202 */ /* 0x000fca0000000f00 */
[----:B------:R-:W-:Y:S06]  /*0180*/  @!P1 BRA `(.L_x_10) ;  /* 0x0000000000c49947 */ /* 0x000fec0003800000 */
[----:B------:R-:W0:Y:S01]  /*0190*/  LDC.64 R4, c[0x0][0x380] ;  /* 0x0000e000ff047b82 */ /* 0x000e220000000a00 */
[----:B------:R-:W-:Y:S02]  /*01a0*/  LOP3.LUT R21, R2, 0x7ffffff8, RZ, 0xc0, !PT ;  /* 0x7ffffff802157812 */ /* 0x000fe400078ec0ff */
[----:B------:R-:W-:Y:S02]  /*01b0*/  MOV R24, RZ ;  /* 0x000000ff00187202 */ /* 0x000fe40000000f00 */
[----:B------:R-:W-:Y:S02]  /*01c0*/  MOV R18, R0 ;  /* 0x0000000000127202 */ /* 0x000fe40000000f00 */
[----:B------:R-:W-:Y:S01]  /*01d0*/  IADD3 R22, PT, PT, -R21, RZ, RZ ;  /* 0x000000ff15167210 */ /* 0x000fe20007ffe1ff */
[----:B0-----:R-:W-:-:S03]  /*01e0*/  IMAD.WIDE.U32 R4, R20, 0x4, R4 ;  /* 0x0000000414047825 */ /* 0x001fc600078e0004 */
[----:B------:R-:W-:-:S04]  /*01f0*/  IADD3 R6, P1, PT, R4, 0x10, RZ ;  /* 0x0000001004067810 */ /* 0x000fc80007f3e0ff */
[----:B------:R-:W-:-:S09]  /*0200*/  IADD3.X R7, PT, PT, RZ, R5, RZ, P1, !PT ;  /* 0x00000005ff077210 */ /* 0x000fd20000ffe4ff */
.L_x_11:
[----:B------:R-:W0:Y:S01]  /*0210*/  LDC.64 R16, c[0x0][0x388] ;  /* 0x0000e200ff107b82 */ /* 0x000e220000000a00 */
[----:B------:R-:W-:Y:S02]  /*0220*/  MOV R4, R6 ;  /* 0x0000000600047202 */ /* 0x000fe40000000f00 */
[----:B------:R-:W-:-:S05]  /*0230*/  MOV R5, R7 ;  /* 0x0000000700057202 */ /* 0x000fca0000000f00 */
[----:B------:R-:W2:Y:S04]  /*0240*/  LDG.E.CONSTANT R25, desc[UR4][R4.64+-0x10] ;  /* 0xfffff00404197981 */ /* 0x000ea8000c1e9900 */
[----:B------:R-:W3:Y:S04]  /*0250*/  LDG.E.CONSTANT R23, desc[UR4][R4.64+-0xc] ;  /* 0xfffff40404177981 */ /* 0x000ee8000c1e9900 */
[----:B------:R-:W4:Y:S04]  /*0260*/  LDG.E.CONSTANT R29, desc[UR4][R4.64+-0x8] ;  /* 0xfffff804041d7981 */ /* 0x000f28000c1e9900 */
[----:B------:R-:W5:Y:S01]  /*0270*/  LDG.E.CONSTANT R28, desc[UR4][R4.64+-0x4] ;  /* 0xfffffc04041c7981 */ /* 0x000f62000c1e9900 */
[----:B0-----:R-:W-:-:S05]  /*0280*/  IMAD.WIDE R16, R18, 0x4, R16 ;  /* 0x0000000412107825 */ /* 0x001fca00078e0210 */
[----:B------:R0:W2:Y:S01]  /*0290*/  LDG.E.CONSTANT R26, desc[UR4][R16.64] ;  /* 0x00000004101a7981 */ /* 0x0000a2000c1e9900 */
[----:B------:R-:W-:-:S04]  /*02a0*/  IMAD.WIDE R14, R3, 0x4, R16 ;  /* 0x00000004030e7825 */ /* 0x000fc800078e0210 */
[C---:B------:R-:W-:Y:S02]  /*02b0*/  IMAD.WIDE R6, R3.reuse, 0x4, R14 ;  /* 0x0000000403067825 */ /* 0x040fe400078e020e */
[----:B------:R-:W3:Y:S02]  /*02c0*/  LDG.E.CONSTANT R14, desc[UR4][R14.64] ;  /* 0x000000040e0e7981 */ /* 0x000ee4000c1e9900 */
[C---:B------:R-:W-:Y:S02]  /*02d0*/  IMAD.WIDE R10, R3.reuse, 0x4, R6 ;  /* 0x00000004030a7825 */ /* 0x040fe400078e0206 */
[----:B------:R-:W4:Y:S02]  /*02e0*/  LDG.E.CONSTANT R6, desc[UR4][R6.64] ;  /* 0x0000000406067981 */ /* 0x000f24000c1e9900 */
[C---:B------:R-:W-:Y:S02]  /*02f0*/  IMAD.WIDE R8, R3.reuse, 0x4, R10 ;  /* 0x0000000403087825 */ /* 0x040fe400078e020a */
[----:B------:R-:W5:Y:S02]  /*0300*/  LDG.E.CONSTANT R10, desc[UR4][R10.64] ;  /* 0x000000040a0a7981 */ /* 0x000f64000c1e9900 */
[----:B------:R-:W-:-:S02]  /*0310*/  IMAD.WIDE R12, R3, 0x4, R8 ;  /* 0x00000004030c7825 */ /* 0x000fc400078e0208 */
[----:B------:R-:W5:Y:S04]  /*0320*/  LDG.E.CONSTANT R7, desc[UR4][R4.64] ;  /* 0x0000000404077981 */ /* 0x000f68000c1e9900 */
[----:B------:R-:W5:Y:S01]  /*0330*/  LDG.E.CONSTANT R8, desc[UR4][R8.64] ;  /* 0x0000000408087981 */ /* 0x000f62000c1e9900 */
[----:B0-----:R-:W-:-:S03]  /*0340*/  IMAD.WIDE R16, R3, 0x4, R12 ;  /* 0x0000000403107825 */ /* 0x001fc600078e020c */
[----:B------:R-:W5:Y:S04]  /*0350*/  LDG.E.CONSTANT R12, desc[UR4][R12.64] ;  /* 0x000000040c0c7981 */ /* 0x000f68000c1e9900 */
[----:B------:R-:W5:Y:S04]  /*0360*/  LDG.E.CONSTANT R15, desc[UR4][R16.64] ;  /* 0x00000004100f7981 */ /* 0x000f68000c1e9900 */
[----:B------:R-:W5:Y:S04]  /*0370*/  LDG.E.CONSTANT R9, desc[UR4][R4.64+0x4] ;  /* 0x0000040404097981 */ /* 0x000f68000c1e9900 */
[----:B------:R-:W5:Y:S01]  /*0380*/  LDG.E.CONSTANT R11, desc[UR4][R4.64+0xc] ;  /* 0x00000c04040b7981 */ /* 0x000f62000c1e9900 */
[----:B--2---:R-:W-:Y:S01]  /*0390*/  FFMA R26, R25, R26, R24 ;  /* 0x0000001a191a7223 */ /* 0x004fe20000000018 */
[----:B------:R-:W-:-:S02]  /*03a0*/  IMAD.WIDE R24, R3, 0x4, R16 ;  /* 0x0000000403187825 */ /* 0x000fc400078e0210 */
[----:B------:R-:W2:Y:S04]  /*03b0*/  LDG.E.CONSTANT R16, desc[UR4][R4.64+0x8] ;  /* 0x0000080404107981 */ /* 0x000ea8000c1e9900 */
[----:B------:R-:W2:Y:S01]  /*03c0*/  LDG.E.CONSTANT R24, desc[UR4][R24.64] ;  /* 0x0000000418187981 */ /* 0x000ea2000c1e9900 */
[----:B---3--:R-:W-:Y:S01]  /*03d0*/  FFMA R14, R23, R14, R26 ;  /* 0x0000000e170e7223 */ /* 0x008fe2000000001a */
[----:B------:R-:W-:-:S03]  /*03e0*/  IADD3 R22, PT, PT, R22, 0x8, RZ ;  /* 0x0000000816167810 */ /* 0x000fc60007ffe0ff */
[----:B----4-:R-:W-:Y:S01]  /*03f0*/  FFMA R29, R29, R6, R14 ;  /* 0x000000061d1d7223 */ /* 0x010fe2000000000e */
[----:B------:R-:W-:-:S03]  /*0400*/  ISETP.NE.AND P1, PT, R22, RZ, PT ;  /* 0x000000ff1600720c */ /* 0x000fc60003f25270 */
[----:B-----5:R-:W-:Y:S01]  /*0410*/  FFMA R10, R28, R10, R29 ;  /* 0x0000000a1c0a7223 */ /* 0x020fe2000000001d */
[----:B------:R-:W-:-:S03]  /*0420*/  IADD3 R6, P2, PT, R4, 0x20, RZ ;  /* 0x0000002004067810 */ /* 0x000fc60007f5e0ff */
[----:B------:R-:W-:Y:S01]  /*0430*/  FFMA R8, R7, R8, R10 ;  /* 0x0000000807087223 */ /* 0x000fe2000000000a */
[----:B------:R-:W-:Y:S02]  /*0440*/  IADD3.X R7, PT, PT, RZ, R5, RZ, P2, !PT ;  /* 0x00000005ff077210 */ /* 0x000fe400017fe4ff */
[----:B------:R-:W-:Y:S01]  /*0450*/  LEA R18, R3, R18, 0x3 ;  /* 0x0000001203127211 */ /* 0x000fe200078e18ff */
[----:B------:R-:W-:-:S04]  /*0460*/  FFMA R9, R9, R12, R8 ;  /* 0x0000000c09097223 */ /* 0x000fc80000000008 */
[----:B--2---:R-:W-:-:S04]  /*0470*/  FFMA R16, R16, R15, R9 ;  /* 0x0000000f10107223 */ /* 0x004fc80000000009 */
[----:B------:R-:W-:Y:S01]  /*0480*/  FFMA R24, R11, R24, R16 ;  /* 0x000000180b187223 */ /* 0x000fe20000000010 */
[----:B------:R-:W-:Y:S06]  /*0490*/  @P1 BRA `(.L_x_11) ;  /* 0xfffffffc005c1947 */ /* 0x000fec000383ffff */
.L_x_10:
[----:B------:R-:W-:Y:S05]  /*04a0*/  @!P0 BRA `(.L_x_9) ;  /* 0x0000000000fc8947 */ /* 0x000fea0003800000 */
[----:B------:R-:W-:Y:S02]  /*04b0*/  ISETP.GE.U32.AND P1, PT, R27, 0x4, PT ;  /* 0x000000041b00780c */ /* 0x000fe40003f26070 */
[----:B------:R-:W-:-:S04]  /*04c0*/  LOP3.LUT R16, R2, 0x3, RZ, 0xc0, !PT ;  /* 0x0000000302107812 */ /* 0x000fc800078ec0ff */
[----:B------:R-:W-:-:S07]  /*04d0*/  ISETP.NE.AND P0, PT, R16, RZ, PT ;  /* 0x000000ff1000720c */ /* 0x000fce0003f05270 */
[----:B------:R-:W-:Y:S06]  /*04e0*/  @!P1 BRA `(.L_x_12) ;  /* 0x00000000006c9947 */ /* 0x000fec0003800000 */
[----:B------:R-:W0:Y:S01]  /*04f0*/  LDC.64 R6, c[0x0][0x388] ;  /* 0x0000e200ff067b82 */ /* 0x000e220000000a00 */
[----:B------:R-:W1:Y:S01]  /*0500*/  LDCU.64 UR6, c[0x0][0x380] ;  /* 0x00007000ff0677ac */ /* 0x000e620008000a00 */
[----:B------:R-:W-:Y:S01]  /*0510*/  IMAD R9, R21, R3, R0 ;  /* 0x0000000315097224 */ /* 0x000fe200078e0200 */
[CC--:B------:R-:W-:Y:S02]  /*0520*/  IADD3 R5, PT, PT, R20.reuse, R21.reuse, RZ ;  /* 0x0000001514057210 */ /* 0x0c0fe40007ffe0ff */
[----:B------:R-:W-:-:S03]  /*0530*/  IADD3 R10, P1, PT, R20, R21, RZ ;  /* 0x00000015140a7210 */ /* 0x000fc60007f3e0ff */
[----:B------:R-:W2:Y:S01]  /*0540*/  LDC.64 R14, c[0x0][0x380] ;  /* 0x0000e000ff0e7b82 */ /* 0x000ea20000000a00 */
[----:B0-----:R-:W-:-:S04]  /*0550*/  IMAD.WIDE R6, R9, 0x4, R6 ;  /* 0x0000000409067825 */ /* 0x001fc800078e0206 */
[----:B------:R-:W-:Y:S02]  /*0560*/  IMAD.WIDE R8, R3, 0x4, R6 ;  /* 0x0000000403087825 */ /* 0x000fe400078e0206 */
[----:B------:R-:W3:Y:S02]  /*0570*/  LDG.E.CONSTANT R6, desc[UR4][R6.64] ;  /* 0x0000000406067981 */ /* 0x000ee4000c1e9900 */
[----:B--2---:R-:W-:Y:S01]  /*0580*/  IMAD.WIDE.U32 R14, R5, 0x4, R14 ;  /* 0x00000004050e7825 */ /* 0x004fe200078e000e */
[----:B------:R-:W-:Y:S02]  /*0590*/  IADD3.X R5, PT, PT, RZ, RZ, RZ, P1, !PT ;  /* 0x000000ffff057210 */ /* 0x000fe40000ffe4ff */
[----:B-1----:R-:W-:-:S03]  /*05a0*/  LEA R4, P1, R10, UR6, 0x2 ;  /* 0x000000060a047c11 */ /* 0x002fc6000f8210ff */
[----:B------:R-:W3:Y:S01]  /*05b0*/  LDG.E.CONSTANT R15, desc[UR4][R14.64] ;  /* 0x000000040e0f7981 */ /* 0x000ee2000c1e9900 */
[----:B------:R-:W-:Y:S01]  /*05c0*/  LEA.HI.X R5, R10, UR7, R5, 0x2, P1 ;  /* 0x000000070a057c11 */ /* 0x000fe200088f1405 */
[C---:B------:R-:W-:Y:S02]  /*05d0*/  IMAD.WIDE R10, R3.reuse, 0x4, R8 ;  /* 0x00000004030a7825 */ /* 0x040fe400078e0208 */
[----:B------:R-:W2:Y:S04]  /*05e0*/  LDG.E.CONSTANT R8, desc[UR4][R8.64] ;  /* 0x0000000408087981 */ /* 0x000ea8000c1e9900 */
[----:B------:R-:W2:Y:S01]  /*05f0*/  LDG.E.CONSTANT R17, desc[UR4][R4.64+0x4] ;  /* 0x0000040404117981 */ /* 0x000ea2000c1e9900 */
[----:B------:R-:W-:-:S03]  /*0600*/  IMAD.WIDE R12, R3, 0x4, R10 ;  /* 0x00000004030c7825 */ /* 0x000fc600078e020a */
[----:B------:R-:W4:Y:S04]  /*0610*/  LDG.E.CONSTANT R22, desc[UR4][R10.64] ;  /* 0x000000040a167981 */ /* 0x000f28000c1e9900 */
[----:B------:R-:W4:Y:S04]  /*0620*/  LDG.E.CONSTANT R18, desc[UR4][R4.64+0x8] ;  /* 0x0000080404127981 */ /* 0x000f28000c1e9900 */
[----:B------:R-:W5:Y:S04]  /*0630*/  LDG.E.CONSTANT R26, desc[UR4][R4.64+0xc] ;  /* 0x00000c04041a7981 */ /* 0x000f68000c1e9900 */
[----:B------:R-:W5:Y:S01]  /*0640*/  LDG.E.CONSTANT R12, desc[UR4][R12.64] ;  /* 0x000000040c0c7981 */ /* 0x000f62000c1e9900 */
[----:B------:R-:W-:Y:S01]  /*0650*/  IADD3 R21, PT, PT, R21, 0x4, RZ ;  /* 0x0000000415157810 */ /* 0x000fe20007ffe0ff */
[----:B---3--:R-:W-:-:S04]  /*0660*/  FFMA R24, R15, R6, R24 ;  /* 0x000000060f187223 */ /* 0x008fc80000000018 */
[----:B--2---:R-:W-:-:S04]  /*0670*/  FFMA R17, R17, R8, R24 ;  /* 0x0000000811117223 */ /* 0x004fc80000000018 */
[----:B----4-:R-:W-:-:S04]  /*0680*/  FFMA R17, R18, R22, R17 ;  /* 0x0000001612117223 */ /* 0x010fc80000000011 */
[----:B-----5:R-:W-:-:S07]  /*0690*/  FFMA R24, R26, R12, R17 ;  /* 0x0000000c1a187223 */ /* 0x020fce0000000011 */
.L_x_12:
[----:B------:R-:W-:Y:S05]  /*06a0*/  @!P0 BRA `(.L_x_9) ;  /* 0x00000000007c8947 */ /* 0x000fea0003800000 */
[----:B------:R-:W-:Y:S01]  /*06b0*/  ISETP.NE.AND P1, PT, R16, 0x1, PT ;  /* 0x000000011000780c */ /* 0x000fe20003f25270 */
[----:B------:R-:W0:Y:S01]  /*06c0*/  LDC.64 R12, c[0x0][0x380] ;  /* 0x0000e000ff0c7b82 */ /* 0x000e220000000a00 */
[----:B------:R-:W-:-:S04]  /*06d0*/  LOP3.LUT R2, R2, 0x1, RZ, 0xc0, !PT ;  /* 0x0000000102027812 */ /* 0x000fc800078ec0ff */
[----:B------:R-:W-:-:S03]  /*06e0*/  ISETP.NE.U32.AND P0, PT, R2, 0x1, PT ;  /* 0x000000010200780c */ /* 0x000fc60003f05070 */
[----:B------:R-:W1:Y:S04]  /*06f0*/  LDC.64 R10, c[0x0][0x388] ;  /* 0x0000e200ff0a7b82 */ /* 0x000e680000000a00 */
[CC--:B------:R-:W-:Y:S02]  /*0700*/  @P1 IADD3 R15, PT, PT, R20.reuse, R21.reuse, RZ ;  /* 0x00000015140f1210 */ /* 0x0c0fe40007ffe0ff */
[----:B------:R-:W-:Y:S02]  /*0710*/  @P1 IADD3 R2, P2, PT, R20, R21, RZ ;  /* 0x0000001514021210 */ /* 0x000fe40007f5e0ff */
[----:B------:R-:W2:Y:S02]  /*0720*/  @P1 LDC.64 R4, c[0x0][0x380] ;  /* 0x0000e000ff041b82 */ /* 0x000ea40000000a00 */
[----:B------:R-:W-:-:S06]  /*0730*/  @P1 IADD3.X R14, PT, PT, RZ, RZ, RZ, P2, !PT ;  /* 0x000000ffff0e1210 */ /* 0x000fcc00017fe4ff */
[----:B------:R-:W3:Y:S01]  /*0740*/  LDC.64 R6, c[0x0][0x380] ;  /* 0x0000e000ff067b82 */ /* 0x000ee20000000a00 */
[----:B0-----:R-:W-:-:S04]  /*0750*/  @P1 IMAD.WIDE.U32 R12, R15, 0x4, R12 ;  /* 0x000000040f0c1825 */ /* 0x001fc800078e000c */
[C---:B------:R-:W-:Y:S01]  /*0760*/  @P1 IMAD R15, R21.reuse, R3, R0 ;  /* 0x00000003150f1224 */ /* 0x040fe200078e0200 */
[----:B------:R-:W-:Y:S01]  /*0770*/  @P1 IADD3 R21, PT, PT, R21, 0x2, RZ ;  /* 0x0000000215151810 */ /* 0x000fe20007ffe0ff */
[----:B------:R-:W4:Y:S01]  /*0780*/  @P1 LDG.E.CONSTANT R13, desc[UR4][R12.64] ;  /* 0x000000040c0d1981 */ /* 0x000f22000c1e9900 */
[----:B------:R-:W0:Y:S01]  /*0790*/  LDC.64 R8, c[0x0][0x388] ;  /* 0x0000e200ff087b82 */ /* 0x000e220000000a00 */
[----:B-1----:R-:W-:Y:S01]  /*07a0*/  @P1 IMAD.WIDE R10, R15, 0x4, R10 ;  /* 0x000000040f0a1825 */ /* 0x002fe200078e020a */
[----:B------:R-:W-:Y:S02]  /*07b0*/  @!P0 IADD3 R17, PT, PT, R20, R21, RZ ;  /* 0x0000001514118210 */ /* 0x000fe40007ffe0ff */
[----:B--2---:R-:W-:Y:S01]  /*07c0*/  @P1 LEA R4, P2, R2, R4, 0x2 ;  /* 0x0000000402041211 */ /* 0x004fe200078410ff */
[----:B------:R-:W-:-:S03]  /*07d0*/  @!P0 IMAD R21, R21, R3, R0 ;  /* 0x0000000315158224 */ /* 0x000fc600078e0200 */
[----:B------:R-:W-:Y:S01]  /*07e0*/  @P1 LEA.HI.X R5, R2, R5, R14, 0x2, P2 ;  /* 0x0000000502051211 */ /* 0x000fe200010f140e */
[----:B------:R-:W-:Y:S01]  /*07f0*/  @P1 IMAD.WIDE R14, R3, 0x4, R10 ;  /* 0x00000004030e1825 */ /* 0x000fe200078e020a */
[----:B------:R-:W4:Y:S03]  /*0800*/  @P1 LDG.E.CONSTANT R2, desc[UR4][R10.64] ;  /* 0x000000040a021981 */ /* 0x000f26000c1e9900 */
[----:B---3--:R-:W-:Y:S01]  /*0810*/  @!P0 IMAD.WIDE.U32 R6, R17, 0x4, R6 ;  /* 0x0000000411068825 */ /* 0x008fe200078e0006 */
[----:B------:R-:W2:Y:S04]  /*0820*/  @P1 LDG.E.CONSTANT R5, desc[UR4][R4.64+0x4] ;  /* 0x0000040404051981 */ /* 0x000ea8000c1e9900 */
[----:B------:R-:W2:Y:S01]  /*0830*/  @P1 LDG.E.CONSTANT R14, desc[UR4][R14.64] ;  /* 0x000000040e0e1981 */ /* 0x000ea2000c1e9900 */
[----:B0-----:R-:W-:-:S03]  /*0840*/  @!P0 IMAD.WIDE R8, R21, 0x4, R8 ;  /* 0x0000000415088825 */ /* 0x001fc600078e0208 */
[----:B------:R-:W3:Y:S04]  /*0850*/  @!P0 LDG.E.CONSTANT R7, desc[UR4][R6.64] ;  /* 0x0000000406078981 */ /* 0x000ee8000c1e9900 */
[----:B------:R-:W3:Y:S01]  /*0860*/  @!P0 LDG.E.CONSTANT R8, desc[UR4][R8.64] ;  /* 0x0000000408088981 */ /* 0x000ee2000c1e9900 */
[----:B----4-:R-:W-:-:S04]  /*0870*/  @P1 FFMA R2, R13, R2, R24 ;  /* 0x000000020d021223 */ /* 0x010fc80000000018 */
[----:B--2---:R-:W-:-:S04]  /*0880*/  @P1 FFMA R24, R5, R14, R2 ;  /* 0x0000000e05181223 */ /* 0x004fc80000000002 */
[----:B---3--:R-:W-:-:S07]  /*0890*/  @!P0 FFMA R24, R7, R8, R24 ;  /* 0x0000000807188223 */ /* 0x008fce0000000018 */
.L_x_9:
[----:B------:R-:W0:Y:S01]  /*08a0*/  LDC.64 R4, c[0x0][0x390] ;  /* 0x0000e400ff047b82 */ /* 0x000e220000000a00 */
[----:B------:R-:W-:-:S04]  /*08b0*/  IMAD R3, R19, R3, R0 ;  /* 0x0000000313037224 */ /* 0x000fc800078e0200 */
[----:B0-----:R-:W-:-:S05]  /*08c0*/  IMAD.WIDE R2, R3, 0x4, R4 ;  /* 0x0000000403027825 */ /* 0x001fca00078e0204 */
[----:B------:R-:W-:Y:S01]  /*08d0*/  STG.E desc[UR4][R2.64], R24 ;  /* 0x0000001802007986 */ /* 0x000fe2000c101904 */
[----:B------:R-:W-:Y:S05]  /*08e0*/  EXIT ;  /* 0x000000000000794d */ /* 0x000fea0003800000 */
.L_x_13:
        /* <DEDUP_REMOVED lines=9> */
.L_x_17:


//--------------------- .nv.shared._Z16mySgemmV3AlignedPfS_S_iii --------------------------
	.section	.nv.shared._Z16mySgemmV3AlignedPfS_S_iii,"aw",@nobits
	.sectionflags	@""
	.align	4
.nv.shared._Z16mySgemmV3AlignedPfS_S_iii:
	.zero		17408


//--------------------- .nv.shared.reserved.0     --------------------------
	.section	.nv.shared.reserved.0,"aw",@nobits
	.weak		__nv_reservedSMEM_offset_0_alias
	.size		__nv_reservedSMEM_offset_0_alias, 0, 64
	.other		__nv_reservedSMEM_offset_0_alias,@"STO_CUDA_RESERVED_SHARED STV_DEFAULT"
__nv_reservedSMEM_offset_0_alias:
	.zero		0
	.zero		64


//--------------------- .nv.shared._Z16mySgemmV2AlignedPfS_S_iii --------------------------
	.section	.nv.shared._Z16mySgemmV2AlignedPfS_S_iii,"aw",@nobits
	.sectionflags	@""
	.align	4
.nv.shared._Z16mySgemmV2AlignedPfS_S_iii:
	.zero		9216


//--------------------- .nv.shared._Z10tiledSgemmPfS_S_iii --------------------------
	.section	.nv.shared._Z10tiledSgemmPfS_S_iii,"aw",@nobits
	.sectionflags	@""
	.align	4
.nv.shared._Z10tiledSgemmPfS_S_iii:
	.zero		9216


//--------------------- .nv.constant0._Z16mySgemmV3AlignedPfS_S_iii --------------------------
	.section	.nv.constant0._Z16mySgemmV3AlignedPfS_S_iii,"a",@progbits
	.sectionflags	@""
	.align	4
.nv.constant0._Z16mySgemmV3AlignedPfS_S_iii:
	.zero		932


//--------------------- .nv.constant0._Z16mySgemmV2AlignedPfS_S_iii --------------------------
	.section	.nv.constant0._Z16mySgemmV2AlignedPfS_S_iii,"a",@progbits
	.sectionflags	@""
	.align	4
.nv.constant0._Z16mySgemmV2AlignedPfS_S_iii:
	.zero		932


//--------------------- .nv.constant0._Z10tiledSgemmPfS_S_iii --------------------------
	.section	.nv.constant0._Z10tiledSgemmPfS_S_iii,"a",@progbits
	.sectionflags	@""
	.align	4
.nv.constant0._Z10tiledSgemmPfS_S_iii:
	.zero		932


//--------------------- .nv.constant0._Z10naiveSgemmPfS_S_iii --------------------------
	.section	.nv.constant0._Z10naiveSgemmPfS_S_iii,"a",@progbits
	.sectionflags	@""
	.align	4
.nv.constant0._Z10naiveSgemmPfS_S_iii:
	.zero		932


//--------------------- SYMBOLS --------------------------

	.type		.nv.reservedSmem.offset0,@object
	.size		.nv.reservedSmem.offset0,0x4
	.type		.nv.reservedSmem.cap,@object
	.size		.nv.reservedSmem.cap,0x4
